// auto-generated by cutlass_sweep.gemm — config: {"arch": "sm_100", "cluster_m": 2, "cluster_n": 1, "dtype": "int8", "dtype_b": "int8", "layout": "nt", "stages": 0, "tile_k": 128, "tile_m": 128, "tile_n": 256}
#include "cutlass/cutlass.h"
#include "cutlass/gemm/collective/collective_builder.hpp"
#include "cutlass/gemm/device/gemm_universal_adapter.h"
#include "cutlass/gemm/kernel/gemm_universal.hpp"
#include "cutlass/epilogue/collective/collective_builder.hpp"

using ElemA = int8_t;
using ElemB = int8_t;
using ElemCD = int8_t;
using Acc  = int32_t;
using TileShape    = cute::Shape<cute::_128, cute::_256, cute::_128>;
using ClusterShape = cute::Shape<cute::_2, cute::_1, cute::_1>;

using CollectiveEpilogue = typename cutlass::epilogue::collective::CollectiveBuilder<
    cutlass::arch::Sm100, cutlass::arch::OpClassTensorOp,
    TileShape, ClusterShape,
    cutlass::epilogue::collective::EpilogueTileAuto,
    Acc, Acc,
    ElemCD, cutlass::layout::RowMajor, 128 / cutlass::sizeof_bits<ElemCD>::value,
    ElemCD, cutlass::layout::RowMajor, 128 / cutlass::sizeof_bits<ElemCD>::value,
    cutlass::epilogue::collective::EpilogueScheduleAuto
  >::CollectiveOp;

using CollectiveMainloop = typename cutlass::gemm::collective::CollectiveBuilder<
    cutlass::arch::Sm100, cutlass::arch::OpClassTensorOp,
    ElemA, cutlass::layout::RowMajor, 128 / cutlass::sizeof_bits<ElemA>::value,
    ElemB, cutlass::layout::ColumnMajor, 128 / cutlass::sizeof_bits<ElemB>::value,
    Acc,
    TileShape, ClusterShape,
    cutlass::gemm::collective::StageCountAutoCarveout<static_cast<int>(sizeof(typename CollectiveEpilogue::SharedStorage))>,
    cutlass::gemm::collective::KernelScheduleAuto
  >::CollectiveOp;

using GemmKernel = cutlass::gemm::kernel::GemmUniversal<
    cute::Shape<int,int,int,int>,
    CollectiveMainloop,
    CollectiveEpilogue
>;
using Gemm = cutlass::gemm::device::GemmUniversalAdapter<GemmKernel>;

// Force the device kernel symbol into the cubin without needing a host main.
auto* _anchor = &cutlass::device_kernel<GemmKernel>;


// ===== COMPILED SASS (sm_100a) =====

	.target	sm_100a

	.elftype	@"ET_EXEC"


//--------------------- .note.nv.tkinfo           --------------------------
	.section	.note.nv.tkinfo,"",@"SHT_NOTE"
	.sectionflags	@"SHF_NOTE_NV_TKINFO"
	.tkinfo
        /*0018*/ 	.word	0x00000002
        /*0030*/ 	.string	""
        /*0030*/ 	.string	"ptxas"
        /*0030*/ 	.string	"Cuda compilation tools, release 13.0, V13.0.88"
        /*0030*/ 	.string	"Build cuda_13.0.r13.0/compiler.36424714_0"
        /*0030*/ 	.string	"-arch sm_100a -m 64 "



//--------------------- .note.nv.cuinfo           --------------------------
	.section	.note.nv.cuinfo,"",@"SHT_NOTE"
	.sectionflags	@"SHF_NOTE_NV_CUINFO"
        /*0018*/ 	.short	0x0002
        /*001a*/ 	.short	0x0064
        /*001c*/ 	.short	0x0082
	.zero		2


//--------------------- .nv.info                  --------------------------
	.section	.nv.info,"",@"SHT_CUDA_INFO"
	.align	4


	//----- nvinfo : EIATTR_REGCOUNT
	.align		4
        /*0000*/ 	.byte	0x04, 0x2f
        /*0002*/ 	.short	(.L_20 - .L_19)
	.align		4
.L_19:
        /*0004*/ 	.word	index@(_ZN7cutlass13device_kernelINS_4gemm6kernel13GemmUniversalIN4cute5tupleIJiiiiEEENS1_10collective13CollectiveMmaINS1_35MainloopSm100TmaUmmaWarpSpecializedILi8ELi2ELi4ENS5_IJNS4_1CILi2EEENSA_ILi1EEESC_EEEEENS5_IJNSA_ILi128EEENSA_ILi256EEESF_EEEaNS5_IJlSC_lEEEaSI_NS4_8TiledMMAINS4_8MMA_AtomIJNS4_21SM100_MMA_S8_2x1SM_SSIaaiLi128ELi256ELNS4_4UMMA5MajorE0ELSN_0ELNSM_8SaturateE0EEEEEENS4_6LayoutINS5_IJSC_SC_SC_EEENS5_IJNSA_ILi0EEEST_ST_EEEEENS5_IJNS4_10UnderscoreESW_SW_EEEEENS4_18SM100_TMA_2SM_LOADENS4_14ComposedLayoutINS4_7SwizzleILi3ELi4ELi3EEENS4_18smem_ptr_flag_bitsILi8EEENSR_INS5_IJNSA_ILi8EEESF_EEENS5_IJSF_SC_EEEEEEEvNS4_8identityESZ_S19_vS1A_EENS_8epilogue10collective18CollectiveEpilogueINS1C_23Sm100TmaWarpSpecializedILi4ELi2ELi32ELb0ELb0EEEJNS5_IJNSA_ILi64EEESG_SF_EEENS5_IJNSR_IS1H_SC_EENSR_INS5_IJNSA_ILi32EEESB_EEENS5_IJSC_SF_EEEEEEEEaSI_aSI_NS1C_6fusion15FusionCallbacksIS1G_NS1P_17LinearCombinationIaiaiLNS_15FloatRoundStyleE2EEES1I_S1O_JEEENS4_5SM1004TMEM4LOAD26SM100_TMEM_LOAD_32dp32b32xENS4_13SM90_TMA_LOADENS10_INS11_ILi1ELi4ELi3EEES14_NSR_INS5_IJS15_S1K_EEENS5_IJS1K_SC_EEEEEEENS4_39AutoVectorizingCopyWithAssumedAlignmentILi128EEENS4_14SM90_TMA_STOREES24_S26_S26_EEEvvEEEEvNT_6ParamsE)
        /*0008*/ 	.word	0x0000007a


	//----- nvinfo : EIATTR_FRAME_SIZE
	.align		4
.L_20:
        /*000c*/ 	.byte	0x04, 0x11
        /*000e*/ 	.short	(.L_22 - .L_21)
	.align		4
.L_21:
        /*0010*/ 	.word	index@($__internal_2_$__cuda_sm10x_tcgen05_guardrail_trap_unallocated_columns_being_dealloced)
        /*0014*/ 	.word	0x00000000


	//----- nvinfo : EIATTR_FRAME_SIZE
	.align		4
.L_22:
        /*0018*/ 	.byte	0x04, 0x11
        /*001a*/ 	.short	(.L_24 - .L_23)
	.align		4
.L_23:
        /*001c*/ 	.word	index@($__internal_1_$__cuda_sm10x_tcgen05_guardrail_trap_phase_invalid_during_alloc)
        /*0020*/ 	.word	0x00000000


	//----- nvinfo : EIATTR_FRAME_SIZE
	.align		4
.L_24:
        /*0024*/ 	.byte	0x04, 0x11
        /*0026*/ 	.short	(.L_26 - .L_25)
	.align		4
.L_25:
        /*0028*/ 	.word	index@($__internal_0_$__cuda_sm10x_tcgen05_guardrail_trap_col_being_dealloced_not_returned_by_alloc)
        /*002c*/ 	.word	0x00000000


	//----- nvinfo : EIATTR_FRAME_SIZE
	.align		4
.L_26:
        /*0030*/ 	.byte	0x04, 0x11
        /*0032*/ 	.short	(.L_28 - .L_27)
	.align		4
.L_27:
        /*0034*/ 	.word	index@(_ZN7cutlass13device_kernelINS_4gemm6kernel13GemmUniversalIN4cute5tupleIJiiiiEEENS1_10collective13CollectiveMmaINS1_35MainloopSm100TmaUmmaWarpSpecializedILi8ELi2ELi4ENS5_IJNS4_1CILi2EEENSA_ILi1EEESC_EEEEENS5_IJNSA_ILi128EEENSA_ILi256EEESF_EEEaNS5_IJlSC_lEEEaSI_NS4_8TiledMMAINS4_8MMA_AtomIJNS4_21SM100_MMA_S8_2x1SM_SSIaaiLi128ELi256ELNS4_4UMMA5MajorE0ELSN_0ELNSM_8SaturateE0EEEEEENS4_6LayoutINS5_IJSC_SC_SC_EEENS5_IJNSA_ILi0EEEST_ST_EEEEENS5_IJNS4_10UnderscoreESW_SW_EEEEENS4_18SM100_TMA_2SM_LOADENS4_14ComposedLayoutINS4_7SwizzleILi3ELi4ELi3EEENS4_18smem_ptr_flag_bitsILi8EEENSR_INS5_IJNSA_ILi8EEESF_EEENS5_IJSF_SC_EEEEEEEvNS4_8identityESZ_S19_vS1A_EENS_8epilogue10collective18CollectiveEpilogueINS1C_23Sm100TmaWarpSpecializedILi4ELi2ELi32ELb0ELb0EEEJNS5_IJNSA_ILi64EEESG_SF_EEENS5_IJNSR_IS1H_SC_EENSR_INS5_IJNSA_ILi32EEESB_EEENS5_IJSC_SF_EEEEEEEEaSI_aSI_NS1C_6fusion15FusionCallbacksIS1G_NS1P_17LinearCombinationIaiaiLNS_15FloatRoundStyleE2EEES1I_S1O_JEEENS4_5SM1004TMEM4LOAD26SM100_TMEM_LOAD_32dp32b32xENS4_13SM90_TMA_LOADENS10_INS11_ILi1ELi4ELi3EEES14_NSR_INS5_IJS15_S1K_EEENS5_IJS1K_SC_EEEEEEENS4_39AutoVectorizingCopyWithAssumedAlignmentILi128EEENS4_14SM90_TMA_STOREES24_S26_S26_EEEvvEEEEvNT_6ParamsE)
        /*0038*/ 	.word	0x00000000


	//----- nvinfo : EIATTR_MIN_STACK_SIZE
	.align		4
.L_28:
        /*003c*/ 	.byte	0x04, 0x12
        /*003e*/ 	.short	(.L_30 - .L_29)
	.align		4
.L_29:
        /*0040*/ 	.word	index@(_ZN7cutlass13device_kernelINS_4gemm6kernel13GemmUniversalIN4cute5tupleIJiiiiEEENS1_10collective13CollectiveMmaINS1_35MainloopSm100TmaUmmaWarpSpecializedILi8ELi2ELi4ENS5_IJNS4_1CILi2EEENSA_ILi1EEESC_EEEEENS5_IJNSA_ILi128EEENSA_ILi256EEESF_EEEaNS5_IJlSC_lEEEaSI_NS4_8TiledMMAINS4_8MMA_AtomIJNS4_21SM100_MMA_S8_2x1SM_SSIaaiLi128ELi256ELNS4_4UMMA5MajorE0ELSN_0ELNSM_8SaturateE0EEEEEENS4_6LayoutINS5_IJSC_SC_SC_EEENS5_IJNSA_ILi0EEEST_ST_EEEEENS5_IJNS4_10UnderscoreESW_SW_EEEEENS4_18SM100_TMA_2SM_LOADENS4_14ComposedLayoutINS4_7SwizzleILi3ELi4ELi3EEENS4_18smem_ptr_flag_bitsILi8EEENSR_INS5_IJNSA_ILi8EEESF_EEENS5_IJSF_SC_EEEEEEEvNS4_8identityESZ_S19_vS1A_EENS_8epilogue10collective18CollectiveEpilogueINS1C_23Sm100TmaWarpSpecializedILi4ELi2ELi32ELb0ELb0EEEJNS5_IJNSA_ILi64EEESG_SF_EEENS5_IJNSR_IS1H_SC_EENSR_INS5_IJNSA_ILi32EEESB_EEENS5_IJSC_SF_EEEEEEEEaSI_aSI_NS1C_6fusion15FusionCallbacksIS1G_NS1P_17LinearCombinationIaiaiLNS_15FloatRoundStyleE2EEES1I_S1O_JEEENS4_5SM1004TMEM4LOAD26SM100_TMEM_LOAD_32dp32b32xENS4_13SM90_TMA_LOADENS10_INS11_ILi1ELi4ELi3EEES14_NSR_INS5_IJS15_S1K_EEENS5_IJS1K_SC_EEEEEEENS4_39AutoVectorizingCopyWithAssumedAlignmentILi128EEENS4_14SM90_TMA_STOREES24_S26_S26_EEEvvEEEEvNT_6ParamsE)
        /*0044*/ 	.word	0x00000000
.L_30:


//--------------------- .nv.compat                --------------------------
	.section	.nv.compat,"",@"SHT_CUDA_COMPAT_INFO"
	.align	4
        /*0000*/ 	.byte	0x02, 0x09, 0x01, 0x00, 0x02, 0x02, 0x03, 0x00, 0x02, 0x05, 0x06, 0x00, 0x03, 0x07, 0x01, 0x01
        /*0010*/ 	.byte	0x02, 0x03, 0x01, 0x00, 0x02, 0x06, 0x01, 0x00, 0x04, 0x0b, 0x08, 0x00, 0x01, 0x00, 0x00, 0x00
        /*0020*/ 	.byte	0x00, 0x00, 0x00, 0x00


//--------------------- .nv.info._ZN7cutlass13device_kernelINS_4gemm6kernel13GemmUniversalIN4cute5tupleIJiiiiEEENS1_10collective13CollectiveMmaINS1_35MainloopSm100TmaUmmaWarpSpecializedILi8ELi2ELi4ENS5_IJNS4_1CILi2EEENSA_ILi1EEESC_EEEEENS5_IJNSA_ILi128EEENSA_ILi256EEESF_EEEaNS5_IJlSC_lEEEaSI_NS4_8TiledMMAINS4_8MMA_AtomIJNS4_21SM100_MMA_S8_2x1SM_SSIaaiLi128ELi256ELNS4_4UMMA5MajorE0ELSN_0ELNSM_8SaturateE0EEEEEENS4_6LayoutINS5_IJSC_SC_SC_EEENS5_IJNSA_ILi0EEEST_ST_EEEEENS5_IJNS4_10UnderscoreESW_SW_EEEEENS4_18SM100_TMA_2SM_LOADENS4_14ComposedLayoutINS4_7SwizzleILi3ELi4ELi3EEENS4_18smem_ptr_flag_bitsILi8EEENSR_INS5_IJNSA_ILi8EEESF_EEENS5_IJSF_SC_EEEEEEEvNS4_8identityESZ_S19_vS1A_EENS_8epilogue10collective18CollectiveEpilogueINS1C_23Sm100TmaWarpSpecializedILi4ELi2ELi32ELb0ELb0EEEJNS5_IJNSA_ILi64EEESG_SF_EEENS5_IJNSR_IS1H_SC_EENSR_INS5_IJNSA_ILi32EEESB_EEENS5_IJSC_SF_EEEEEEEEaSI_aSI_NS1C_6fusion15FusionCallbacksIS1G_NS1P_17LinearCombinationIaiaiLNS_15FloatRoundStyleE2EEES1I_S1O_JEEENS4_5SM1004TMEM4LOAD26SM100_TMEM_LOAD_32dp32b32xENS4_13SM90_TMA_LOADENS10_INS11_ILi1ELi4ELi3EEES14_NSR_INS5_IJS15_S1K_EEENS5_IJS1K_SC_EEEEEEENS4_39AutoVectorizingCopyWithAssumedAlignmentILi128EEENS4_14SM90_TMA_STOREES24_S26_S26_EEEvvEEEEvNT_6ParamsE --------------------------
	.section	.nv.info._ZN7cutlass13device_kernelINS_4gemm6kernel13GemmUniversalIN4cute5tupleIJiiiiEEENS1_10collective13CollectiveMmaINS1_35MainloopSm100TmaUmmaWarpSpecializedILi8ELi2ELi4ENS5_IJNS4_1CILi2EEENSA_ILi1EEESC_EEEEENS5_IJNSA_ILi128EEENSA_ILi256EEESF_EEEaNS5_IJlSC_lEEEaSI_NS4_8TiledMMAINS4_8MMA_AtomIJNS4_21SM100_MMA_S8_2x1SM_SSIaaiLi128ELi256ELNS4_4UMMA5MajorE0ELSN_0ELNSM_8SaturateE0EEEEEENS4_6LayoutINS5_IJSC_SC_SC_EEENS5_IJNSA_ILi0EEEST_ST_EEEEENS5_IJNS4_10UnderscoreESW_SW_EEEEENS4_18SM100_TMA_2SM_LOADENS4_14ComposedLayoutINS4_7SwizzleILi3ELi4ELi3EEENS4_18smem_ptr_flag_bitsILi8EEENSR_INS5_IJNSA_ILi8EEESF_EEENS5_IJSF_SC_EEEEEEEvNS4_8identityESZ_S19_vS1A_EENS_8epilogue10collective18CollectiveEpilogueINS1C_23Sm100TmaWarpSpecializedILi4ELi2ELi32ELb0ELb0EEEJNS5_IJNSA_ILi64EEESG_SF_EEENS5_IJNSR_IS1H_SC_EENSR_INS5_IJNSA_ILi32EEESB_EEENS5_IJSC_SF_EEEEEEEEaSI_aSI_NS1C_6fusion15FusionCallbacksIS1G_NS1P_17LinearCombinationIaiaiLNS_15FloatRoundStyleE2EEES1I_S1O_JEEENS4_5SM1004TMEM4LOAD26SM100_TMEM_LOAD_32dp32b32xENS4_13SM90_TMA_LOADENS10_INS11_ILi1ELi4ELi3EEES14_NSR_INS5_IJS15_S1K_EEENS5_IJS1K_SC_EEEEEEENS4_39AutoVectorizingCopyWithAssumedAlignmentILi128EEENS4_14SM90_TMA_STOREES24_S26_S26_EEEvvEEEEvNT_6ParamsE,"",@"SHT_CUDA_INFO"
	.sectionflags	@""
	.align	4


	//----- nvinfo : EIATTR_CUDA_API_VERSION
	.align		4
        /*0000*/ 	.byte	0x04, 0x37
        /*0002*/ 	.short	(.L_32 - .L_31)
.L_31:
        /*0004*/ 	.word	0x00000082


	//----- nvinfo : EIATTR_KPARAM_INFO
	.align		4
.L_32:
        /*0008*/ 	.byte	0x04, 0x17
        /*000a*/ 	.short	(.L_34 - .L_33)
.L_33:
        /*000c*/ 	.word	0x00000000
        /*0010*/ 	.short	0x0000
        /*0012*/ 	.short	0x0000
        /*0014*/ 	.byte	0x00, 0xf0, 0x01, 0x20


	//----- nvinfo : EIATTR_AT_ENTRY_FRAGMENTS
	.align		4
.L_34:
        /*0018*/ 	.byte	0x04, 0x4f
        /*001a*/ 	.short	(.L_36 - .L_35)


	//   ....[0]....
.L_35:
        /*001c*/ 	.word	0x00000007


	//----- nvinfo : EIATTR_RESERVED_SMEM_USED
	.align		4
.L_36:
        /*0020*/ 	.byte	0x01, 0x41
	.zero		2


	//----- nvinfo : EIATTR_SPARSE_MMA_MASK
	.align		4
        /*0024*/ 	.byte	0x03, 0x50
        /*0026*/ 	.short	0x0000


	//----- nvinfo : EIATTR_TCGEN05_2CTA_USED
	.align		4
        /*0028*/ 	.byte	0x01, 0x52
	.zero		2


	//----- nvinfo : EIATTR_MAXREG_COUNT
	.align		4
        /*002c*/ 	.byte	0x03, 0x1b
        /*002e*/ 	.short	0x00ff


	//----- nvinfo : EIATTR_NUM_BARRIERS
	.align		4
        /*0030*/ 	.byte	0x02, 0x4c
        /*0032*/ 	.byte	0x07
	.zero		1


	//----- nvinfo : EIATTR_EXTERNS
	.align		4
        /*0034*/ 	.byte	0x04, 0x0f
        /*0036*/ 	.short	(.L_38 - .L_37)


	//   ....[0]....
	.align		4
.L_37:
        /*0038*/ 	.word	index@(__assertfail)


	//----- nvinfo : EIATTR_MERCURY_ISA_VERSION
	.align		4
.L_38:
        /*003c*/ 	.byte	0x03, 0x5f
        /*003e*/ 	.short	0x0101


	//----- nvinfo : EIATTR_INT_WARP_WIDE_INSTR_OFFSETS
	.align		4
        /*0040*/ 	.byte	0x04, 0x31
        /*0042*/ 	.short	(.L_40 - .L_39)


	//   ....[0]....
.L_39:
        /*0044*/ 	.word	0x00000d90


	//   ....[1]....
        /*0048*/ 	.word	0x00000e30


	//   ....[2]....
        /*004c*/ 	.word	0x00002190


	//   ....[3]....
        /*0050*/ 	.word	0x000042b0


	//   ....[4]....
        /*0054*/ 	.word	0x000042d0


	//   ....[5]....
        /*0058*/ 	.word	0x00004300


	//   ....[6]....
        /*005c*/ 	.word	0x00004c40


	//   ....[7]....
        /*0060*/ 	.word	0x00004c60


	//   ....[8]....
        /*0064*/ 	.word	0x00004d50


	//   ....[9]....
        /*0068*/ 	.word	0x00004e10


	//   ....[10]....
        /*006c*/ 	.word	0x00004e30


	//   ....[11]....
        /*0070*/ 	.word	0x00004f20


	//   ....[12]....
        /*0074*/ 	.word	0x00004ff0


	//   ....[13]....
        /*0078*/ 	.word	0x00005010


	//   ....[14]....
        /*007c*/ 	.word	0x00005140


	//   ....[15]....
        /*0080*/ 	.word	0x000052c0


	//   ....[16]....
        /*0084*/ 	.word	0x000052d0


	//   ....[17]....
        /*0088*/ 	.word	0x00005460


	//----- nvinfo : EIATTR_COOP_GROUP_MASK_REGIDS
	.align		4
.L_40:
        /*008c*/ 	.byte	0x04, 0x29
        /*008e*/ 	.short	(.L_42 - .L_41)


	//   ....[0]....
.L_41:
        /*0090*/ 	.word	0xffffffff


	//   ....[1]....
        /*0094*/ 	.word	0xffffffff


	//   ....[2]....
        /*0098*/ 	.word	0xffffffff


	//   ....[3]....
        /*009c*/ 	.word	0xffffffff


	//   ....[4]....
        /*00a0*/ 	.word	0xffffffff


	//   ....[5]....
        /*00a4*/ 	.word	0xffffffff


	//   ....[6]....
        /*00a8*/ 	.word	0xffffffff


	//   ....[7]....
        /*00ac*/ 	.word	0xffffffff


	//   ....[8]....
        /*00b0*/ 	.word	0xffffffff


	//   ....[9]....
        /*00b4*/ 	.word	0xffffffff


	//   ....[10]....
        /*00b8*/ 	.word	0xffffffff


	//   ....[11]....
        /*00bc*/ 	.word	0xffffffff


	//   ....[12]....
        /*00c0*/ 	.word	0xffffffff


	//   ....[13]....
        /*00c4*/ 	.word	0xffffffff


	//----- nvinfo : EIATTR_COOP_GROUP_INSTR_OFFSETS
	.align		4
.L_42:
        /*00c8*/ 	.byte	0x04, 0x28
        /*00ca*/ 	.short	(.L_44 - .L_43)


	//   ....[0]....
.L_43:
        /*00cc*/ 	.word	0x000000c0


	//   ....[1]....
        /*00d0*/ 	.word	0x00000500


	//   ....[2]....
        /*00d4*/ 	.word	0x00000700


	//   ....[3]....
        /*00d8*/ 	.word	0x00000890


	//   ....[4]....
        /*00dc*/ 	.word	0x00000980


	//   ....[5]....
        /*00e0*/ 	.word	0x00000ae0


	//   ....[6]....
        /*00e4*/ 	.word	0x00000c70


	//   ....[7]....
        /*00e8*/ 	.word	0x00000eb0


	//   ....[8]....
        /*00ec*/ 	.word	0x00002070


	//   ....[9]....
        /*00f0*/ 	.word	0x00003090


	//   ....[10]....
        /*00f4*/ 	.word	0x00003560


	//   ....[11]....
        /*00f8*/ 	.word	0x00003590


	//   ....[12]....
        /*00fc*/ 	.word	0x000041b0


	//   ....[13]....
        /*0100*/ 	.word	0x000043c0


	//----- nvinfo : EIATTR_VRC_CTA_INIT_COUNT
	.align		4
.L_44:
        /*0104*/ 	.byte	0x02, 0x4a
        /*0106*/ 	.byte	0x80
	.zero		1


	//----- nvinfo : EIATTR_SYSCALL_OFFSETS
	.align		4
        /*0108*/ 	.byte	0x04, 0x46
        /*010a*/ 	.short	(.L_46 - .L_45)


	//   ....[0]....
.L_45:
        /*010c*/ 	.word	0x00005f00


	//   ....[1]....
        /*0110*/ 	.word	0x00006040


	//   ....[2]....
        /*0114*/ 	.word	0x00006820


	//   ....[3]....
        /*0118*/ 	.word	0x00007630


	//   ....[4]....
        /*011c*/ 	.word	0x000083b0


	//   ....[5]....
        /*0120*/ 	.word	0x00009150


	//----- nvinfo : EIATTR_MBARRIER_INSTR_OFFSETS
	.align		4
.L_46:
        /*0124*/ 	.byte	0x04, 0x39
        /*0126*/ 	.short	(.L_48 - .L_47)


	//   ....[0]....
.L_47:
        /*0128*/ 	.word	0x000005f0
        /*012c*/ 	.word	0x000000ff
        /*0130*/ 	.word	0x00000000
        /*0134*/ 	.short	0x0100
        /*0136*/ 	.byte	0x08
	.zero		1


	//   ....[1]....
        /*0138*/ 	.word	0x00000600
        /*013c*/ 	.word	0x000000ff
        /*0140*/ 	.word	0x00000040
        /*0144*/ 	.short	0x0100
        /*0146*/ 	.byte	0x08
	.zero		1


	//   ....[2]....
        /*0148*/ 	.word	0x00000610
        /*014c*/ 	.word	0x000000ff
        /*0150*/ 	.word	0x00000008
        /*0154*/ 	.short	0x0100
        /*0156*/ 	.byte	0x08
	.zero		1


	//   ....[3]....
        /*0158*/ 	.word	0x00000620
        /*015c*/ 	.word	0x000000ff
        /*0160*/ 	.word	0x00000048
        /*0164*/ 	.short	0x0100
        /*0166*/ 	.byte	0x08
	.zero		1


	//   ....[4]....
        /*0168*/ 	.word	0x00000630
        /*016c*/ 	.word	0x000000ff
        /*0170*/ 	.word	0x00000010
        /*0174*/ 	.short	0x0100
        /*0176*/ 	.byte	0x08
	.zero		1


	//   ....[5]....
        /*0178*/ 	.word	0x00000640
        /*017c*/ 	.word	0x000000ff
        /*0180*/ 	.word	0x00000050
        /*0184*/ 	.short	0x0100
        /*0186*/ 	.byte	0x08
	.zero		1


	//   ....[6]....
        /*0188*/ 	.word	0x00000650
        /*018c*/ 	.word	0x000000ff
        /*0190*/ 	.word	0x00000018
        /*0194*/ 	.short	0x0100
        /*0196*/ 	.byte	0x08
	.zero		1


	//   ....[7]....
        /*0198*/ 	.word	0x00000660
        /*019c*/ 	.word	0x000000ff
        /*01a0*/ 	.word	0x00000058
        /*01a4*/ 	.short	0x0100
        /*01a6*/ 	.byte	0x08
	.zero		1


	//   ....[8]....
        /*01a8*/ 	.word	0x00000670
        /*01ac*/ 	.word	0x000000ff
        /*01b0*/ 	.word	0x00000020
        /*01b4*/ 	.short	0x0100
        /*01b6*/ 	.byte	0x08
	.zero		1


	//   ....[9]....
        /*01b8*/ 	.word	0x00000680
        /*01bc*/ 	.word	0x000000ff
        /*01c0*/ 	.word	0x00000060
        /*01c4*/ 	.short	0x0100
        /*01c6*/ 	.byte	0x08
	.zero		1


	//   ....[10]....
        /*01c8*/ 	.word	0x00000690
        /*01cc*/ 	.word	0x000000ff
        /*01d0*/ 	.word	0x00000028
        /*01d4*/ 	.short	0x0100
        /*01d6*/ 	.byte	0x08
	.zero		1


	//   ....[11]....
        /*01d8*/ 	.word	0x000006a0
        /*01dc*/ 	.word	0x000000ff
        /*01e0*/ 	.word	0x00000068
        /*01e4*/ 	.short	0x0100
        /*01e6*/ 	.byte	0x08
	.zero		1


	//   ....[12]....
        /*01e8*/ 	.word	0x000006b0
        /*01ec*/ 	.word	0x000000ff
        /*01f0*/ 	.word	0x00000030
        /*01f4*/ 	.short	0x0100
        /*01f6*/ 	.byte	0x08
	.zero		1


	//   ....[13]....
        /*01f8*/ 	.word	0x000006c0
        /*01fc*/ 	.word	0x000000ff
        /*0200*/ 	.word	0x00000070
        /*0204*/ 	.short	0x0100
        /*0206*/ 	.byte	0x08
	.zero		1


	//   ....[14]....
        /*0208*/ 	.word	0x000006d0
        /*020c*/ 	.word	0x000000ff
        /*0210*/ 	.word	0x00000038
        /*0214*/ 	.short	0x0100
        /*0216*/ 	.byte	0x08
	.zero		1


	//   ....[15]....
        /*0218*/ 	.word	0x000006e0
        /*021c*/ 	.word	0x000000ff
        /*0220*/ 	.word	0x00000078
        /*0224*/ 	.short	0x0100
        /*0226*/ 	.byte	0x08
	.zero		1


	//   ....[16]....
        /*0228*/ 	.word	0x00000800
        /*022c*/ 	.word	0x000000ff
        /*0230*/ 	.word	0x00000080
        /*0234*/ 	.short	0x0100
        /*0236*/ 	.byte	0x09
	.zero		1


	//   ....[17]....
        /*0238*/ 	.word	0x00000810
        /*023c*/ 	.word	0x000000ff
        /*0240*/ 	.word	0x000000a0
        /*0244*/ 	.short	0x0100
        /*0246*/ 	.byte	0x09
	.zero		1


	//   ....[18]....
        /*0248*/ 	.word	0x00000820
        /*024c*/ 	.word	0x000000ff
        /*0250*/ 	.word	0x00000088
        /*0254*/ 	.short	0x0100
        /*0256*/ 	.byte	0x09
	.zero		1


	//   ....[19]....
        /*0258*/ 	.word	0x00000830
        /*025c*/ 	.word	0x000000ff
        /*0260*/ 	.word	0x000000a8
        /*0264*/ 	.short	0x0100
        /*0266*/ 	.byte	0x09
	.zero		1


	//   ....[20]....
        /*0268*/ 	.word	0x00000840
        /*026c*/ 	.word	0x000000ff
        /*0270*/ 	.word	0x00000090
        /*0274*/ 	.short	0x0100
        /*0276*/ 	.byte	0x09
	.zero		1


	//   ....[21]....
        /*0278*/ 	.word	0x00000850
        /*027c*/ 	.word	0x000000ff
        /*0280*/ 	.word	0x000000b0
        /*0284*/ 	.short	0x0100
        /*0286*/ 	.byte	0x09
	.zero		1


	//   ....[22]....
        /*0288*/ 	.word	0x00000860
        /*028c*/ 	.word	0x000000ff
        /*0290*/ 	.word	0x00000098
        /*0294*/ 	.short	0x0100
        /*0296*/ 	.byte	0x09
	.zero		1


	//   ....[23]....
        /*0298*/ 	.word	0x00000870
        /*029c*/ 	.word	0x000000ff
        /*02a0*/ 	.word	0x000000b8
        /*02a4*/ 	.short	0x0100
        /*02a6*/ 	.byte	0x09
	.zero		1


	//   ....[24]....
        /*02a8*/ 	.word	0x00000950
        /*02ac*/ 	.word	0x000000ff
        /*02b0*/ 	.word	0x000000c0
        /*02b4*/ 	.short	0x0100
        /*02b6*/ 	.byte	0x08
	.zero		1


	//   ....[25]....
        /*02b8*/ 	.word	0x00000960
        /*02bc*/ 	.word	0x000000ff
        /*02c0*/ 	.word	0x000000c8
        /*02c4*/ 	.short	0x0100
        /*02c6*/ 	.byte	0x08
	.zero		1


	//   ....[26]....
        /*02c8*/ 	.word	0x00000a90
        /*02cc*/ 	.word	0x000000ff
        /*02d0*/ 	.word	0x000000d0
        /*02d4*/ 	.short	0x0100
        /*02d6*/ 	.byte	0x08
	.zero		1


	//   ....[27]....
        /*02d8*/ 	.word	0x00000aa0
        /*02dc*/ 	.word	0x000000ff
        /*02e0*/ 	.word	0x000000e0
        /*02e4*/ 	.short	0x0100
        /*02e6*/ 	.byte	0x08
	.zero		1


	//   ....[28]....
        /*02e8*/ 	.word	0x00000ab0
        /*02ec*/ 	.word	0x000000ff
        /*02f0*/ 	.word	0x000000d8
        /*02f4*/ 	.short	0x0100
        /*02f6*/ 	.byte	0x08
	.zero		1


	//   ....[29]....
        /*02f8*/ 	.word	0x00000ac0
        /*02fc*/ 	.word	0x000000ff
        /*0300*/ 	.word	0x000000e8
        /*0304*/ 	.short	0x0100
        /*0306*/ 	.byte	0x08
	.zero		1


	//   ....[30]....
        /*0308*/ 	.word	0x00000be0
        /*030c*/ 	.word	0x000000ff
        /*0310*/ 	.word	0x000000f0
        /*0314*/ 	.short	0x0100
        /*0316*/ 	.byte	0x09
	.zero		1


	//   ....[31]....
        /*0318*/ 	.word	0x00000bf0
        /*031c*/ 	.word	0x000000ff
        /*0320*/ 	.word	0x00000110
        /*0324*/ 	.short	0x0100
        /*0326*/ 	.byte	0x09
	.zero		1


	//   ....[32]....
        /*0328*/ 	.word	0x00000c00
        /*032c*/ 	.word	0x000000ff
        /*0330*/ 	.word	0x000000f8
        /*0334*/ 	.short	0x0100
        /*0336*/ 	.byte	0x09
	.zero		1


	//   ....[33]....
        /*0338*/ 	.word	0x00000c10
        /*033c*/ 	.word	0x000000ff
        /*0340*/ 	.word	0x00000118
        /*0344*/ 	.short	0x0100
        /*0346*/ 	.byte	0x09
	.zero		1


	//   ....[34]....
        /*0348*/ 	.word	0x00000c20
        /*034c*/ 	.word	0x000000ff
        /*0350*/ 	.word	0x00000100
        /*0354*/ 	.short	0x0100
        /*0356*/ 	.byte	0x09
	.zero		1


	//   ....[35]....
        /*0358*/ 	.word	0x00000c30
        /*035c*/ 	.word	0x000000ff
        /*0360*/ 	.word	0x00000120
        /*0364*/ 	.short	0x0100
        /*0366*/ 	.byte	0x09
	.zero		1


	//   ....[36]....
        /*0368*/ 	.word	0x00000c40
        /*036c*/ 	.word	0x000000ff
        /*0370*/ 	.word	0x00000108
        /*0374*/ 	.short	0x0100
        /*0376*/ 	.byte	0x09
	.zero		1


	//   ....[37]....
        /*0378*/ 	.word	0x00000c50
        /*037c*/ 	.word	0x000000ff
        /*0380*/ 	.word	0x00000128
        /*0384*/ 	.short	0x0100
        /*0386*/ 	.byte	0x09
	.zero		1


	//   ....[38]....
        /*0388*/ 	.word	0x00000d40
        /*038c*/ 	.word	0x000000ff
        /*0390*/ 	.word	0x00000130
        /*0394*/ 	.short	0x0100
        /*0396*/ 	.byte	0x08
	.zero		1


	//   ....[39]....
        /*0398*/ 	.word	0x00000d50
        /*039c*/ 	.word	0x000000ff
        /*03a0*/ 	.word	0x00000140
        /*03a4*/ 	.short	0x0100
        /*03a6*/ 	.byte	0x08
	.zero		1


	//   ....[40]....
        /*03a8*/ 	.word	0x00000d60
        /*03ac*/ 	.word	0x000000ff
        /*03b0*/ 	.word	0x00000138
        /*03b4*/ 	.short	0x0100
        /*03b6*/ 	.byte	0x08
	.zero		1


	//   ....[41]....
        /*03b8*/ 	.word	0x00000d70
        /*03bc*/ 	.word	0x000000ff
        /*03c0*/ 	.word	0x00000148
        /*03c4*/ 	.short	0x0100
        /*03c6*/ 	.byte	0x08
	.zero		1


	//   ....[42]....
        /*03c8*/ 	.word	0x00000e60
        /*03cc*/ 	.word	0x000000ff
        /*03d0*/ 	.word	0x00000150
        /*03d4*/ 	.short	0x0100
        /*03d6*/ 	.byte	0x07
	.zero		1


	//   ....[43]....
        /*03d8*/ 	.word	0x00001870
        /*03dc*/ 	.word	0x00000003
        /*03e0*/ 	.word	0x00000140
        /*03e4*/ 	.short	0x010a
        /*03e6*/ 	.byte	0xff
	.zero		1


	//   ....[44]....
        /*03e8*/ 	.word	0x000018a0
        /*03ec*/ 	.word	0x00000003
        /*03f0*/ 	.word	0x00000130
        /*03f4*/ 	.short	0x0101
        /*03f6*/ 	.byte	0xff
	.zero		1


	//   ....[45]....
        /*03f8*/ 	.word	0x000019a0
        /*03fc*/ 	.word	0x000000ff
        /*0400*/ 	.word	0x00000040
        /*0404*/ 	.short	0x010a
        /*0406*/ 	.byte	0x08
	.zero		1


	//   ....[46]....
        /*0408*/ 	.word	0x00001a70
        /*040c*/ 	.word	0x000000ff
        /*0410*/ 	.word	0x00000040
        /*0414*/ 	.short	0x010a
        /*0416*/ 	.byte	0x21
	.zero		1


	//   ....[47]....
        /*0418*/ 	.word	0x00001c20
        /*041c*/ 	.word	0x000000ff
        /*0420*/ 	.word	0x00000040
        /*0424*/ 	.short	0x010a
        /*0426*/ 	.byte	0x08
	.zero		1


	//   ....[48]....
        /*0428*/ 	.word	0x00001d20
        /*042c*/ 	.word	0x000000ff
        /*0430*/ 	.word	0x000000c8
        /*0434*/ 	.short	0x0101
        /*0436*/ 	.byte	0x06
	.zero		1


	//   ....[49]....
        /*0438*/ 	.word	0x00001d40
        /*043c*/ 	.word	0x000000ff
        /*0440*/ 	.word	0x00000040
        /*0444*/ 	.short	0x010a
        /*0446*/ 	.byte	0x08
	.zero		1


	//   ....[50]....
        /*0448*/ 	.word	0x00001dc0
        /*044c*/ 	.word	0x000000ff
        /*0450*/ 	.word	0x00000040
        /*0454*/ 	.short	0x010a
        /*0456*/ 	.byte	0x11
	.zero		1


	//   ....[51]....
        /*0458*/ 	.word	0x00001f50
        /*045c*/ 	.word	0x000000ff
        /*0460*/ 	.word	0x00000040
        /*0464*/ 	.short	0x010a
        /*0466*/ 	.byte	0x08
	.zero		1


	//   ....[52]....
        /*0468*/ 	.word	0x000020a0
        /*046c*/ 	.word	0x00000002
        /*0470*/ 	.word	0x000000d0
        /*0474*/ 	.short	0x010a
        /*0476*/ 	.byte	0xff
	.zero		1


	//   ....[53]....
        /*0478*/ 	.word	0x00002160
        /*047c*/ 	.word	0x00000002
        /*0480*/ 	.word	0x00000000
        /*0484*/ 	.short	0x0101
        /*0486*/ 	.byte	0xff
	.zero		1


	//   ....[54]....
        /*0488*/ 	.word	0x000026c0
        /*048c*/ 	.word	0x000000ff
        /*0490*/ 	.word	0x00000000
        /*0494*/ 	.short	0x010a
        /*0496*/ 	.byte	0x04
	.zero		1


	//   ....[55]....
        /*0498*/ 	.word	0x00002750
        /*049c*/ 	.word	0x000000ff
        /*04a0*/ 	.word	0x00000000
        /*04a4*/ 	.short	0x010a
        /*04a6*/ 	.byte	0x04
	.zero		1


	//   ....[56]....
        /*04a8*/ 	.word	0x000027e0
        /*04ac*/ 	.word	0x000000ff
        /*04b0*/ 	.word	0x00000000
        /*04b4*/ 	.short	0x010a
        /*04b6*/ 	.byte	0x04
	.zero		1


	//   ....[57]....
        /*04b8*/ 	.word	0x00002870
        /*04bc*/ 	.word	0x000000ff
        /*04c0*/ 	.word	0x00000000
        /*04c4*/ 	.short	0x010a
        /*04c6*/ 	.byte	0x04
	.zero		1


	//   ....[58]....
        /*04c8*/ 	.word	0x00002900
        /*04cc*/ 	.word	0x000000ff
        /*04d0*/ 	.word	0x00000000
        /*04d4*/ 	.short	0x010a
        /*04d6*/ 	.byte	0x04
	.zero		1


	//   ....[59]....
        /*04d8*/ 	.word	0x00002990
        /*04dc*/ 	.word	0x000000ff
        /*04e0*/ 	.word	0x00000000
        /*04e4*/ 	.short	0x010a
        /*04e6*/ 	.byte	0x04
	.zero		1


	//   ....[60]....
        /*04e8*/ 	.word	0x00002a20
        /*04ec*/ 	.word	0x000000ff
        /*04f0*/ 	.word	0x00000000
        /*04f4*/ 	.short	0x010a
        /*04f6*/ 	.byte	0x04
	.zero		1


	//   ....[61]....
        /*04f8*/ 	.word	0x00002ac0
        /*04fc*/ 	.word	0x00000000
        /*0500*/ 	.word	0x00000000
        /*0504*/ 	.short	0x010a
        /*0506*/ 	.byte	0xff
	.zero		1


	//   ....[62]....
        /*0508*/ 	.word	0x00002bf0
        /*050c*/ 	.word	0x00000000
        /*0510*/ 	.word	0x00000130
        /*0514*/ 	.short	0x010a
        /*0516*/ 	.byte	0xff
	.zero		1


	//   ....[63]....
        /*0518*/ 	.word	0x00002c60
        /*051c*/ 	.word	0x00000004
        /*0520*/ 	.word	0x00000000
        /*0524*/ 	.short	0x0101
        /*0526*/ 	.byte	0xff
	.zero		1


	//   ....[64]....
        /*0528*/ 	.word	0x00002c80
        /*052c*/ 	.word	0x000000ff
        /*0530*/ 	.word	0x000000e0
        /*0534*/ 	.short	0x010a
        /*0536*/ 	.byte	0x05
	.zero		1


	//   ....[65]....
        /*0538*/ 	.word	0x00002da0
        /*053c*/ 	.word	0x00000000
        /*0540*/ 	.word	0x000000d0
        /*0544*/ 	.short	0x010a
        /*0546*/ 	.byte	0xff
	.zero		1


	//   ....[66]....
        /*0548*/ 	.word	0x00002ea0
        /*054c*/ 	.word	0x00000000
        /*0550*/ 	.word	0x00000000
        /*0554*/ 	.short	0x0101
        /*0556*/ 	.byte	0xff
	.zero		1


	//   ....[67]....
        /*0558*/ 	.word	0x00002f30
        /*055c*/ 	.word	0x000000ff
        /*0560*/ 	.word	0x000000e0
        /*0564*/ 	.short	0x0106
        /*0566*/ 	.byte	0x05
	.zero		1


	//   ....[68]....
        /*0568*/ 	.word	0x00002f50
        /*056c*/ 	.word	0x000000ff
        /*0570*/ 	.word	0x000000e0
        /*0574*/ 	.short	0x010a
        /*0576*/ 	.byte	0x05
	.zero		1


	//   ....[69]....
        /*0578*/ 	.word	0x00002fe0
        /*057c*/ 	.word	0x000000ff
        /*0580*/ 	.word	0x000000e0
        /*0584*/ 	.short	0x0106
        /*0586*/ 	.byte	0x04
	.zero		1


	//   ....[70]....
        /*0588*/ 	.word	0x00003020
        /*058c*/ 	.word	0x00000000
        /*0590*/ 	.word	0x000000e0
        /*0594*/ 	.short	0x010a
        /*0596*/ 	.byte	0xff
	.zero		1


	//   ....[71]....
        /*0598*/ 	.word	0x00003260
        /*059c*/ 	.word	0x000000ff
        /*05a0*/ 	.word	0x00000008
        /*05a4*/ 	.short	0x010a
        /*05a6*/ 	.byte	0x06
	.zero		1


	//   ....[72]....
        /*05a8*/ 	.word	0x00003280
        /*05ac*/ 	.word	0x000000ff
        /*05b0*/ 	.word	0x00000008
        /*05b4*/ 	.short	0x010a
        /*05b6*/ 	.byte	0x06
	.zero		1


	//   ....[73]....
        /*05b8*/ 	.word	0x00003410
        /*05bc*/ 	.word	0x000000ff
        /*05c0*/ 	.word	0x00000008
        /*05c4*/ 	.short	0x010a
        /*05c6*/ 	.byte	0x06
	.zero		1


	//   ....[74]....
        /*05c8*/ 	.word	0x00003430
        /*05cc*/ 	.word	0x000000ff
        /*05d0*/ 	.word	0x00000008
        /*05d4*/ 	.short	0x010a
        /*05d6*/ 	.byte	0x06
	.zero		1


	//   ....[75]....
        /*05d8*/ 	.word	0x000034f0
        /*05dc*/ 	.word	0x000000ff
        /*05e0*/ 	.word	0x00000000
        /*05e4*/ 	.short	0x0101
        /*05e6*/ 	.byte	0x07
	.zero		1


	//   ....[76]....
        /*05e8*/ 	.word	0x00003830
        /*05ec*/ 	.word	0x00000000
        /*05f0*/ 	.word	0x000000d0
        /*05f4*/ 	.short	0x010a
        /*05f6*/ 	.byte	0xff
	.zero		1


	//   ....[77]....
        /*05f8*/ 	.word	0x000038f0
        /*05fc*/ 	.word	0x00000000
        /*0600*/ 	.word	0x00000000
        /*0604*/ 	.short	0x0101
        /*0606*/ 	.byte	0xff
	.zero		1


	//   ....[78]....
        /*0608*/ 	.word	0x000039b0
        /*060c*/ 	.word	0x000000ff
        /*0610*/ 	.word	0x00000000
        /*0614*/ 	.short	0x010a
        /*0616*/ 	.byte	0x08
	.zero		1


	//   ....[79]....
        /*0618*/ 	.word	0x000039c0
        /*061c*/ 	.word	0x000000ff
        /*0620*/ 	.word	0x00000110
        /*0624*/ 	.short	0x010a
        /*0626*/ 	.byte	0x09
	.zero		1


	//   ....[80]....
        /*0628*/ 	.word	0x00003a70
        /*062c*/ 	.word	0x000000ff
        /*0630*/ 	.word	0x00000000
        /*0634*/ 	.short	0x010a
        /*0636*/ 	.byte	0x08
	.zero		1


	//   ....[81]....
        /*0638*/ 	.word	0x00003ba0
        /*063c*/ 	.word	0x000000ff
        /*0640*/ 	.word	0x00000000
        /*0644*/ 	.short	0x010a
        /*0646*/ 	.byte	0x1e
	.zero		1


	//   ....[82]....
        /*0648*/ 	.word	0x00003ea0
        /*064c*/ 	.word	0x000000ff
        /*0650*/ 	.word	0x00000000
        /*0654*/ 	.short	0x010a
        /*0656*/ 	.byte	0x08
	.zero		1


	//   ....[83]....
        /*0658*/ 	.word	0x00003f30
        /*065c*/ 	.word	0x000000ff
        /*0660*/ 	.word	0x00000000
        /*0664*/ 	.short	0x010a
        /*0666*/ 	.byte	0x08
	.zero		1


	//   ....[84]....
        /*0668*/ 	.word	0x00003fc0
        /*066c*/ 	.word	0x000000ff
        /*0670*/ 	.word	0x00000000
        /*0674*/ 	.short	0x010a
        /*0676*/ 	.byte	0x08
	.zero		1


	//   ....[85]....
        /*0678*/ 	.word	0x00004060
        /*067c*/ 	.word	0x00000000
        /*0680*/ 	.word	0x00000000
        /*0684*/ 	.short	0x010a
        /*0686*/ 	.byte	0xff
	.zero		1


	//   ....[86]....
        /*0688*/ 	.word	0x000040a0
        /*068c*/ 	.word	0x00000000
        /*0690*/ 	.word	0x00000000
        /*0694*/ 	.short	0x010a
        /*0696*/ 	.byte	0xff
	.zero		1


	//   ....[87]....
        /*0698*/ 	.word	0x00004110
        /*069c*/ 	.word	0x000000ff
        /*06a0*/ 	.word	0x00000000
        /*06a4*/ 	.short	0x0101
        /*06a6*/ 	.byte	0x05
	.zero		1


	//   ....[88]....
        /*06a8*/ 	.word	0x00004150
        /*06ac*/ 	.word	0x000000ff
        /*06b0*/ 	.word	0x00000150
        /*06b4*/ 	.short	0x010a
        /*06b6*/ 	.byte	0x07
	.zero		1


	//   ....[89]....
        /*06b8*/ 	.word	0x000041a0
        /*06bc*/ 	.word	0x000000ff
        /*06c0*/ 	.word	0x00000000
        /*06c4*/ 	.short	0x0101
        /*06c6*/ 	.byte	0x05
	.zero		1


	//   ....[90]....
        /*06c8*/ 	.word	0x000045f0
        /*06cc*/ 	.word	0x00000000
        /*06d0*/ 	.word	0x000000d0
        /*06d4*/ 	.short	0x010a
        /*06d6*/ 	.byte	0xff
	.zero		1


	//   ....[91]....
        /*06d8*/ 	.word	0x000046b0
        /*06dc*/ 	.word	0x00000000
        /*06e0*/ 	.word	0x00000000
        /*06e4*/ 	.short	0x0101
        /*06e6*/ 	.byte	0xff
	.zero		1


	//   ....[92]....
        /*06e8*/ 	.word	0x000049d0
        /*06ec*/ 	.word	0x000000ff
        /*06f0*/ 	.word	0x000000c8
        /*06f4*/ 	.short	0x010a
        /*06f6*/ 	.byte	0x07
	.zero		1


	//   ....[93]....
        /*06f8*/ 	.word	0x00004bc0
        /*06fc*/ 	.word	0x000000ff
        /*0700*/ 	.word	0x000000a0
        /*0704*/ 	.short	0x010a
        /*0706*/ 	.byte	0x07
	.zero		1


	//   ....[94]....
        /*0708*/ 	.word	0x00004db0
        /*070c*/ 	.word	0x000000ff
        /*0710*/ 	.word	0x00000080
        /*0714*/ 	.short	0x010b
        /*0716*/ 	.byte	0x07
	.zero		1


	//   ....[95]....
        /*0718*/ 	.word	0x00004dc0
        /*071c*/ 	.word	0x000000ff
        /*0720*/ 	.word	0x00000000
        /*0724*/ 	.short	0x0101
        /*0726*/ 	.byte	0x0e
	.zero		1


	//   ....[96]....
        /*0728*/ 	.word	0x00004de0
        /*072c*/ 	.word	0x000000ff
        /*0730*/ 	.word	0x000000a8
        /*0734*/ 	.short	0x010a
        /*0736*/ 	.byte	0x07
	.zero		1


	//   ....[97]....
        /*0738*/ 	.word	0x00004f90
        /*073c*/ 	.word	0x000000ff
        /*0740*/ 	.word	0x00000088
        /*0744*/ 	.short	0x010b
        /*0746*/ 	.byte	0x07
	.zero		1


	//   ....[98]....
        /*0748*/ 	.word	0x00004fa0
        /*074c*/ 	.word	0x000000ff
        /*0750*/ 	.word	0x00000000
        /*0754*/ 	.short	0x0101
        /*0756*/ 	.byte	0x0e
	.zero		1


	//   ....[99]....
        /*0758*/ 	.word	0x00004fb0
        /*075c*/ 	.word	0x000000ff
        /*0760*/ 	.word	0x000000b0
        /*0764*/ 	.short	0x010a
        /*0766*/ 	.byte	0x07
	.zero		1


	//   ....[100]....
        /*0768*/ 	.word	0x000051e0
        /*076c*/ 	.word	0x000000ff
        /*0770*/ 	.word	0x00000090
        /*0774*/ 	.short	0x010b
        /*0776*/ 	.byte	0x07
	.zero		1


	//   ....[101]....
        /*0778*/ 	.word	0x00005250
        /*077c*/ 	.word	0x000000ff
        /*0780*/ 	.word	0x00000000
        /*0784*/ 	.short	0x0101
        /*0786*/ 	.byte	0x0e
	.zero		1


	//   ....[102]....
        /*0788*/ 	.word	0x00005290
        /*078c*/ 	.word	0x000000ff
        /*0790*/ 	.word	0x000000b8
        /*0794*/ 	.short	0x010a
        /*0796*/ 	.byte	0x07
	.zero		1


	//   ....[103]....
        /*0798*/ 	.word	0x000054c0
        /*079c*/ 	.word	0x000000ff
        /*07a0*/ 	.word	0x00000098
        /*07a4*/ 	.short	0x010b
        /*07a6*/ 	.byte	0x07
	.zero		1


	//   ....[104]....
        /*07a8*/ 	.word	0x000054e0
        /*07ac*/ 	.word	0x000000ff
        /*07b0*/ 	.word	0x00000000
        /*07b4*/ 	.short	0x0101
        /*07b6*/ 	.byte	0x0d
	.zero		1


	//   ....[105]....
        /*07b8*/ 	.word	0x00005510
        /*07bc*/ 	.word	0x000000ff
        /*07c0*/ 	.word	0x000000a0
        /*07c4*/ 	.short	0x010a
        /*07c6*/ 	.byte	0x07
	.zero		1


	//   ....[106]....
        /*07c8*/ 	.word	0x00005530
        /*07cc*/ 	.word	0x000000ff
        /*07d0*/ 	.word	0x000000a8
        /*07d4*/ 	.short	0x010a
        /*07d6*/ 	.byte	0x07
	.zero		1


	//   ....[107]....
        /*07d8*/ 	.word	0x00005550
        /*07dc*/ 	.word	0x000000ff
        /*07e0*/ 	.word	0x000000b0
        /*07e4*/ 	.short	0x010a
        /*07e6*/ 	.byte	0x07
	.zero		1


	//   ....[108]....
        /*07e8*/ 	.word	0x00005590
        /*07ec*/ 	.word	0x00000000
        /*07f0*/ 	.word	0x000000b8
        /*07f4*/ 	.short	0x010a
        /*07f6*/ 	.byte	0xff
	.zero		1


	//   ....[109]....
        /*07f8*/ 	.word	0x000058d0
        /*07fc*/ 	.word	0x00000000
        /*0800*/ 	.word	0x000000d0
        /*0804*/ 	.short	0x010a
        /*0806*/ 	.byte	0xff
	.zero		1


	//   ....[110]....
        /*0808*/ 	.word	0x000059e0
        /*080c*/ 	.word	0x00000000
        /*0810*/ 	.word	0x00000000
        /*0814*/ 	.short	0x0101
        /*0816*/ 	.byte	0xff
	.zero		1


	//   ....[111]....
        /*0818*/ 	.word	0x000063f0
        /*081c*/ 	.word	0x00000003
        /*0820*/ 	.word	0x00000080
        /*0824*/ 	.short	0x010a
        /*0826*/ 	.byte	0xff
	.zero		1


	//   ....[112]....
        /*0828*/ 	.word	0x00006440
        /*082c*/ 	.word	0x0000006a
        /*0830*/ 	.word	0x000000f0
        /*0834*/ 	.short	0x010a
        /*0836*/ 	.byte	0xff
	.zero		1


	//   ....[113]....
        /*0838*/ 	.word	0x00006560
        /*083c*/ 	.word	0x00000003
        /*0840*/ 	.word	0x00000080
        /*0844*/ 	.short	0x010a
        /*0846*/ 	.byte	0xff
	.zero		1


	//   ....[114]....
        /*0848*/ 	.word	0x00006680
        /*084c*/ 	.word	0x00000000
        /*0850*/ 	.word	0x00000000
        /*0854*/ 	.short	0x0101
        /*0856*/ 	.byte	0xff
	.zero		1


	//   ....[115]....
        /*0858*/ 	.word	0x00006700
        /*085c*/ 	.word	0x0000006a
        /*0860*/ 	.word	0x000000f0
        /*0864*/ 	.short	0x010a
        /*0866*/ 	.byte	0xff
	.zero		1


	//   ....[116]....
        /*0868*/ 	.word	0x000072e0
        /*086c*/ 	.word	0x00000037
        /*0870*/ 	.word	0x00000080
        /*0874*/ 	.short	0x010a
        /*0876*/ 	.byte	0xff
	.zero		1


	//   ....[117]....
        /*0878*/ 	.word	0x00007390
        /*087c*/ 	.word	0x00000037
        /*0880*/ 	.word	0x00000080
        /*0884*/ 	.short	0x010a
        /*0886*/ 	.byte	0xff
	.zero		1


	//   ....[118]....
        /*0888*/ 	.word	0x000074b0
        /*088c*/ 	.word	0x00000000
        /*0890*/ 	.word	0x00000000
        /*0894*/ 	.short	0x0101
        /*0896*/ 	.byte	0xff
	.zero		1


	//   ....[119]....
        /*0898*/ 	.word	0x00008060
        /*089c*/ 	.word	0x00000049
        /*08a0*/ 	.word	0x00000080
        /*08a4*/ 	.short	0x010a
        /*08a6*/ 	.byte	0xff
	.zero		1


	//   ....[120]....
        /*08a8*/ 	.word	0x00008110
        /*08ac*/ 	.word	0x00000049
        /*08b0*/ 	.word	0x00000080
        /*08b4*/ 	.short	0x010a
        /*08b6*/ 	.byte	0xff
	.zero		1


	//   ....[121]....
        /*08b8*/ 	.word	0x00008230
        /*08bc*/ 	.word	0x00000002
        /*08c0*/ 	.word	0x00000000
        /*08c4*/ 	.short	0x0101
        /*08c6*/ 	.byte	0xff
	.zero		1


	//   ....[122]....
        /*08c8*/ 	.word	0x00008e00
        /*08cc*/ 	.word	0x0000004c
        /*08d0*/ 	.word	0x00000080
        /*08d4*/ 	.short	0x010a
        /*08d6*/ 	.byte	0xff
	.zero		1


	//   ....[123]....
        /*08d8*/ 	.word	0x00008eb0
        /*08dc*/ 	.word	0x0000004c
        /*08e0*/ 	.word	0x00000080
        /*08e4*/ 	.short	0x010a
        /*08e6*/ 	.byte	0xff
	.zero		1


	//   ....[124]....
        /*08e8*/ 	.word	0x00008fd0
        /*08ec*/ 	.word	0x00000000
        /*08f0*/ 	.word	0x00000000
        /*08f4*/ 	.short	0x0101
        /*08f6*/ 	.byte	0xff
	.zero		1


	//   ....[125]....
        /*08f8*/ 	.word	0x00009290
        /*08fc*/ 	.word	0x0000006a
        /*0900*/ 	.word	0x00000000
        /*0904*/ 	.short	0x0101
        /*0906*/ 	.byte	0xff
	.zero		1


	//   ....[126]....
        /*0908*/ 	.word	0x00009cf0
        /*090c*/ 	.word	0x00000003
        /*0910*/ 	.word	0x00000140
        /*0914*/ 	.short	0x010a
        /*0916*/ 	.byte	0xff
	.zero		1


	//   ....[127]....
        /*0918*/ 	.word	0x00009d50
        /*091c*/ 	.word	0x00000002
        /*0920*/ 	.word	0x00000040
        /*0924*/ 	.short	0x010a
        /*0926*/ 	.byte	0xff
	.zero		1


	//   ....[128]....
        /*0928*/ 	.word	0x00009db0
        /*092c*/ 	.word	0x00000002
        /*0930*/ 	.word	0x00000040
        /*0934*/ 	.short	0x010a
        /*0936*/ 	.byte	0xff
	.zero		1


	//   ....[129]....
        /*0938*/ 	.word	0x00009e00
        /*093c*/ 	.word	0x00000002
        /*0940*/ 	.word	0x000000d0
        /*0944*/ 	.short	0x010a
        /*0946*/ 	.byte	0xff
	.zero		1


	//   ....[130]....
        /*0948*/ 	.word	0x00009e60
        /*094c*/ 	.word	0x00000000
        /*0950*/ 	.word	0x00000000
        /*0954*/ 	.short	0x010a
        /*0956*/ 	.byte	0xff
	.zero		1


	//   ....[131]....
        /*0958*/ 	.word	0x00009ec0
        /*095c*/ 	.word	0x00000000
        /*0960*/ 	.word	0x00000000
        /*0964*/ 	.short	0x010a
        /*0966*/ 	.byte	0xff
	.zero		1


	//   ....[132]....
        /*0968*/ 	.word	0x00009f20
        /*096c*/ 	.word	0x00000000
        /*0970*/ 	.word	0x00000000
        /*0974*/ 	.short	0x010a
        /*0976*/ 	.byte	0xff
	.zero		1


	//   ....[133]....
        /*0978*/ 	.word	0x00009f80
        /*097c*/ 	.word	0x00000000
        /*0980*/ 	.word	0x00000000
        /*0984*/ 	.short	0x010a
        /*0986*/ 	.byte	0xff
	.zero		1


	//   ....[134]....
        /*0988*/ 	.word	0x00009fe0
        /*098c*/ 	.word	0x00000000
        /*0990*/ 	.word	0x00000000
        /*0994*/ 	.short	0x010a
        /*0996*/ 	.byte	0xff
	.zero		1


	//   ....[135]....
        /*0998*/ 	.word	0x0000a040
        /*099c*/ 	.word	0x00000000
        /*09a0*/ 	.word	0x00000000
        /*09a4*/ 	.short	0x010a
        /*09a6*/ 	.byte	0xff
	.zero		1


	//   ....[136]....
        /*09a8*/ 	.word	0x0000a0a0
        /*09ac*/ 	.word	0x00000000
        /*09b0*/ 	.word	0x00000000
        /*09b4*/ 	.short	0x010a
        /*09b6*/ 	.byte	0xff
	.zero		1


	//   ....[137]....
        /*09b8*/ 	.word	0x0000a0f0
        /*09bc*/ 	.word	0x00000000
        /*09c0*/ 	.word	0x00000130
        /*09c4*/ 	.short	0x010a
        /*09c6*/ 	.byte	0xff
	.zero		1


	//   ....[138]....
        /*09c8*/ 	.word	0x0000a150
        /*09cc*/ 	.word	0x00000000
        /*09d0*/ 	.word	0x000000e0
        /*09d4*/ 	.short	0x010a
        /*09d6*/ 	.byte	0xff
	.zero		1


	//   ....[139]....
        /*09d8*/ 	.word	0x0000a1a0
        /*09dc*/ 	.word	0x00000000
        /*09e0*/ 	.word	0x000000d0
        /*09e4*/ 	.short	0x010a
        /*09e6*/ 	.byte	0xff
	.zero		1


	//   ....[140]....
        /*09e8*/ 	.word	0x0000a200
        /*09ec*/ 	.word	0x00000000
        /*09f0*/ 	.word	0x000000e0
        /*09f4*/ 	.short	0x010a
        /*09f6*/ 	.byte	0xff
	.zero		1


	//   ....[141]....
        /*09f8*/ 	.word	0x0000a260
        /*09fc*/ 	.word	0x00000004
        /*0a00*/ 	.word	0x00000008
        /*0a04*/ 	.short	0x010a
        /*0a06*/ 	.byte	0xff
	.zero		1


	//   ....[142]....
        /*0a08*/ 	.word	0x0000a340
        /*0a0c*/ 	.word	0x00000002
        /*0a10*/ 	.word	0x00000008
        /*0a14*/ 	.short	0x010a
        /*0a16*/ 	.byte	0xff
	.zero		1


	//   ....[143]....
        /*0a18*/ 	.word	0x0000a390
        /*0a1c*/ 	.word	0x00000000
        /*0a20*/ 	.word	0x000000d0
        /*0a24*/ 	.short	0x010a
        /*0a26*/ 	.byte	0xff
	.zero		1


	//   ....[144]....
        /*0a28*/ 	.word	0x0000a3f0
        /*0a2c*/ 	.word	0x00000000
        /*0a30*/ 	.word	0x00000110
        /*0a34*/ 	.short	0x010a
        /*0a36*/ 	.byte	0xff
	.zero		1


	//   ....[145]....
        /*0a38*/ 	.word	0x0000a450
        /*0a3c*/ 	.word	0x00000000
        /*0a40*/ 	.word	0x00000000
        /*0a44*/ 	.short	0x010a
        /*0a46*/ 	.byte	0xff
	.zero		1


	//   ....[146]....
        /*0a48*/ 	.word	0x0000a4b0
        /*0a4c*/ 	.word	0x00000000
        /*0a50*/ 	.word	0x00000000
        /*0a54*/ 	.short	0x010a
        /*0a56*/ 	.byte	0xff
	.zero		1


	//   ....[147]....
        /*0a58*/ 	.word	0x0000a510
        /*0a5c*/ 	.word	0x00000000
        /*0a60*/ 	.word	0x00000000
        /*0a64*/ 	.short	0x010a
        /*0a66*/ 	.byte	0xff
	.zero		1


	//   ....[148]....
        /*0a68*/ 	.word	0x0000a570
        /*0a6c*/ 	.word	0x00000000
        /*0a70*/ 	.word	0x00000000
        /*0a74*/ 	.short	0x010a
        /*0a76*/ 	.byte	0xff
	.zero		1


	//   ....[149]....
        /*0a78*/ 	.word	0x0000a5d0
        /*0a7c*/ 	.word	0x00000000
        /*0a80*/ 	.word	0x00000150
        /*0a84*/ 	.short	0x010a
        /*0a86*/ 	.byte	0xff
	.zero		1


	//   ....[150]....
        /*0a88*/ 	.word	0x0000a620
        /*0a8c*/ 	.word	0x00000000
        /*0a90*/ 	.word	0x000000d0
        /*0a94*/ 	.short	0x010a
        /*0a96*/ 	.byte	0xff
	.zero		1


	//   ....[151]....
        /*0a98*/ 	.word	0x0000a680
        /*0a9c*/ 	.word	0x00000000
        /*0aa0*/ 	.word	0x000000c8
        /*0aa4*/ 	.short	0x010a
        /*0aa6*/ 	.byte	0xff
	.zero		1


	//   ....[152]....
        /*0aa8*/ 	.word	0x0000a6e0
        /*0aac*/ 	.word	0x00000003
        /*0ab0*/ 	.word	0x000000a0
        /*0ab4*/ 	.short	0x010a
        /*0ab6*/ 	.byte	0xff
	.zero		1


	//   ....[153]....
        /*0ab8*/ 	.word	0x0000a740
        /*0abc*/ 	.word	0x00000003
        /*0ac0*/ 	.word	0x000000a8
        /*0ac4*/ 	.short	0x010a
        /*0ac6*/ 	.byte	0xff
	.zero		1


	//   ....[154]....
        /*0ac8*/ 	.word	0x0000a7a0
        /*0acc*/ 	.word	0x00000003
        /*0ad0*/ 	.word	0x000000b0
        /*0ad4*/ 	.short	0x010a
        /*0ad6*/ 	.byte	0xff
	.zero		1


	//   ....[155]....
        /*0ad8*/ 	.word	0x0000a800
        /*0adc*/ 	.word	0x00000003
        /*0ae0*/ 	.word	0x000000b8
        /*0ae4*/ 	.short	0x010a
        /*0ae6*/ 	.byte	0xff
	.zero		1


	//   ....[156]....
        /*0ae8*/ 	.word	0x0000a860
        /*0aec*/ 	.word	0x00000000
        /*0af0*/ 	.word	0x000000a0
        /*0af4*/ 	.short	0x010a
        /*0af6*/ 	.byte	0xff
	.zero		1


	//   ....[157]....
        /*0af8*/ 	.word	0x0000a8c0
        /*0afc*/ 	.word	0x00000000
        /*0b00*/ 	.word	0x000000a8
        /*0b04*/ 	.short	0x010a
        /*0b06*/ 	.byte	0xff
	.zero		1


	//   ....[158]....
        /*0b08*/ 	.word	0x0000a920
        /*0b0c*/ 	.word	0x00000000
        /*0b10*/ 	.word	0x000000b0
        /*0b14*/ 	.short	0x010a
        /*0b16*/ 	.byte	0xff
	.zero		1


	//   ....[159]....
        /*0b18*/ 	.word	0x0000a970
        /*0b1c*/ 	.word	0x00000000
        /*0b20*/ 	.word	0x000000d0
        /*0b24*/ 	.short	0x010a
        /*0b26*/ 	.byte	0xff
	.zero		1


	//   ....[160]....
        /*0b28*/ 	.word	0x0000a9c0
        /*0b2c*/ 	.word	0x00000003
        /*0b30*/ 	.word	0x00000080
        /*0b34*/ 	.short	0x010a
        /*0b36*/ 	.byte	0xff
	.zero		1


	//   ....[161]....
        /*0b38*/ 	.word	0x0000aa10
        /*0b3c*/ 	.word	0x0000006a
        /*0b40*/ 	.word	0x000000f0
        /*0b44*/ 	.short	0x010a
        /*0b46*/ 	.byte	0xff
	.zero		1


	//   ....[162]....
        /*0b48*/ 	.word	0x0000aa60
        /*0b4c*/ 	.word	0x00000037
        /*0b50*/ 	.word	0x00000080
        /*0b54*/ 	.short	0x010a
        /*0b56*/ 	.byte	0xff
	.zero		1


	//   ....[163]....
        /*0b58*/ 	.word	0x0000aab0
        /*0b5c*/ 	.word	0x00000049
        /*0b60*/ 	.word	0x00000080
        /*0b64*/ 	.short	0x010a
        /*0b66*/ 	.byte	0xff
	.zero		1


	//   ....[164]....
        /*0b68*/ 	.word	0x0000ab00
        /*0b6c*/ 	.word	0x0000004c
        /*0b70*/ 	.word	0x00000080
        /*0b74*/ 	.short	0x010a
        /*0b76*/ 	.byte	0xff
	.zero		1


	//----- nvinfo : EIATTR_NUM_MBARRIERS
	.align		4
.L_48:
        /*0b78*/ 	.byte	0x03, 0x38
        /*0b7a*/ 	.short	0x002b


	//----- nvinfo : EIATTR_EXIT_INSTR_OFFSETS
	.align		4
        /*0b7c*/ 	.byte	0x04, 0x1c
        /*0b7e*/ 	.short	(.L_50 - .L_49)


	//   ....[0]....
.L_49:
        /*0b80*/ 	.word	0x00002af0


	//   ....[1]....
        /*0b84*/ 	.word	0x00002ff0


	//   ....[2]....
        /*0b88*/ 	.word	0x00003050


	//   ....[3]....
        /*0b8c*/ 	.word	0x000043d0


	//   ....[4]....
        /*0b90*/ 	.word	0x000055c0


	//   ....[5]....
        /*0b94*/ 	.word	0x00005600


	//   ....[6]....
        /*0b98*/ 	.word	0x00009ce0


	//----- nvinfo : EIATTR_MAX_THREADS
	.align		4
.L_50:
        /*0b9c*/ 	.byte	0x04, 0x05
        /*0b9e*/ 	.short	(.L_52 - .L_51)
.L_51:
        /*0ba0*/ 	.word	0x00000100
        /*0ba4*/ 	.word	0x00000001
        /*0ba8*/ 	.word	0x00000001


	//----- nvinfo : EIATTR_CRS_STACK_SIZE
	.align		4
.L_52:
        /*0bac*/ 	.byte	0x04, 0x1e
        /*0bae*/ 	.short	(.L_54 - .L_53)
.L_53:
        /*0bb0*/ 	.word	0x00000000


	//----- nvinfo : EIATTR_CBANK_PARAM_SIZE
	.align		4
.L_54:
        /*0bb4*/ 	.byte	0x03, 0x19
        /*0bb6*/ 	.short	0x0800


	//----- nvinfo : EIATTR_PARAM_CBANK
	.align		4
        /*0bb8*/ 	.byte	0x04, 0x0a
        /*0bba*/ 	.short	(.L_56 - .L_55)
	.align		4
.L_55:
        /*0bbc*/ 	.word	index@(.nv.constant0._ZN7cutlass13device_kernelINS_4gemm6kernel13GemmUniversalIN4cute5tupleIJiiiiEEENS1_10collective13CollectiveMmaINS1_35MainloopSm100TmaUmmaWarpSpecializedILi8ELi2ELi4ENS5_IJNS4_1CILi2EEENSA_ILi1EEESC_EEEEENS5_IJNSA_ILi128EEENSA_ILi256EEESF_EEEaNS5_IJlSC_lEEEaSI_NS4_8TiledMMAINS4_8MMA_AtomIJNS4_21SM100_MMA_S8_2x1SM_SSIaaiLi128ELi256ELNS4_4UMMA5MajorE0ELSN_0ELNSM_8SaturateE0EEEEEENS4_6LayoutINS5_IJSC_SC_SC_EEENS5_IJNSA_ILi0EEEST_ST_EEEEENS5_IJNS4_10UnderscoreESW_SW_EEEEENS4_18SM100_TMA_2SM_LOADENS4_14ComposedLayoutINS4_7SwizzleILi3ELi4ELi3EEENS4_18smem_ptr_flag_bitsILi8EEENSR_INS5_IJNSA_ILi8EEESF_EEENS5_IJSF_SC_EEEEEEEvNS4_8identityESZ_S19_vS1A_EENS_8epilogue10collective18CollectiveEpilogueINS1C_23Sm100TmaWarpSpecializedILi4ELi2ELi32ELb0ELb0EEEJNS5_IJNSA_ILi64EEESG_SF_EEENS5_IJNSR_IS1H_SC_EENSR_INS5_IJNSA_ILi32EEESB_EEENS5_IJSC_SF_EEEEEEEEaSI_aSI_NS1C_6fusion15FusionCallbacksIS1G_NS1P_17LinearCombinationIaiaiLNS_15FloatRoundStyleE2EEES1I_S1O_JEEENS4_5SM1004TMEM4LOAD26SM100_TMEM_LOAD_32dp32b32xENS4_13SM90_TMA_LOADENS10_INS11_ILi1ELi4ELi3EEES14_NSR_INS5_IJS15_S1K_EEENS5_IJS1K_SC_EEEEEEENS4_39AutoVectorizingCopyWithAssumedAlignmentILi128EEENS4_14SM90_TMA_STOREES24_S26_S26_EEEvvEEEEvNT_6ParamsE)
        /*0bc0*/ 	.short	0x0380
        /*0bc2*/ 	.short	0x0800


	//----- nvinfo : EIATTR_SW_WAR
	.align		4
.L_56:
        /*0bc4*/ 	.byte	0x04, 0x36
        /*0bc6*/ 	.short	(.L_58 - .L_57)
.L_57:
        /*0bc8*/ 	.word	0x00000008
.L_58:


//--------------------- .nv.callgraph             --------------------------
	.section	.nv.callgraph,"",@"SHT_CUDA_CALLGRAPH"
	.align	4
	.sectionentsize	8
	.align		4
        /*0000*/ 	.word	0x00000000
	.align		4
        /*0004*/ 	.word	0xffffffff
	.align		4
        /*0008*/ 	.word	index@(_ZN7cutlass13device_kernelINS_4gemm6kernel13GemmUniversalIN4cute5tupleIJiiiiEEENS1_10collective13CollectiveMmaINS1_35MainloopSm100TmaUmmaWarpSpecializedILi8ELi2ELi4ENS5_IJNS4_1CILi2EEENSA_ILi1EEESC_EEEEENS5_IJNSA_ILi128EEENSA_ILi256EEESF_EEEaNS5_IJlSC_lEEEaSI_NS4_8TiledMMAINS4_8MMA_AtomIJNS4_21SM100_MMA_S8_2x1SM_SSIaaiLi128ELi256ELNS4_4UMMA5MajorE0ELSN_0ELNSM_8SaturateE0EEEEEENS4_6LayoutINS5_IJSC_SC_SC_EEENS5_IJNSA_ILi0EEEST_ST_EEEEENS5_IJNS4_10UnderscoreESW_SW_EEEEENS4_18SM100_TMA_2SM_LOADENS4_14ComposedLayoutINS4_7SwizzleILi3ELi4ELi3EEENS4_18smem_ptr_flag_bitsILi8EEENSR_INS5_IJNSA_ILi8EEESF_EEENS5_IJSF_SC_EEEEEEEvNS4_8identityESZ_S19_vS1A_EENS_8epilogue10collective18CollectiveEpilogueINS1C_23Sm100TmaWarpSpecializedILi4ELi2ELi32ELb0ELb0EEEJNS5_IJNSA_ILi64EEESG_SF_EEENS5_IJNSR_IS1H_SC_EENSR_INS5_IJNSA_ILi32EEESB_EEENS5_IJSC_SF_EEEEEEEEaSI_aSI_NS1C_6fusion15FusionCallbacksIS1G_NS1P_17LinearCombinationIaiaiLNS_15FloatRoundStyleE2EEES1I_S1O_JEEENS4_5SM1004TMEM4LOAD26SM100_TMEM_LOAD_32dp32b32xENS4_13SM90_TMA_LOADENS10_INS11_ILi1ELi4ELi3EEES14_NSR_INS5_IJS15_S1K_EEENS5_IJS1K_SC_EEEEEEENS4_39AutoVectorizingCopyWithAssumedAlignmentILi128EEENS4_14SM90_TMA_STOREES24_S26_S26_EEEvvEEEEvNT_6ParamsE)
	.align		4
        /*000c*/ 	.word	index@(__assertfail)
	.align		4
        /*0010*/ 	.word	0x00000000
	.align		4
        /*0014*/ 	.word	0xfffffffe
	.align		4
        /*0018*/ 	.word	0x00000000
	.align		4
        /*001c*/ 	.word	0xfffffffd
	.align		4
        /*0020*/ 	.word	0x00000000
	.align		4
        /*0024*/ 	.word	0xfffffffc


//--------------------- .nv.constant4             --------------------------
	.section	.nv.constant4,"a",@progbits
	.align	8
	.align		8
.nv.constant4:
        /*0000*/ 	.dword	__assertfail
	.align		8
        /*0008*/ 	.dword	__unnamed_1
	.align		8
        /*0010*/ 	.dword	__unnamed_2
	.align		8
        /*0018*/ 	.dword	__unnamed_3
	.align		8
        /*0020*/ 	.dword	_ZN40_INTERNAL_2083e07e_4_k_cu_0ad96d72_296914cuda3std3__45__cpo5beginE
	.align		8
        /*0028*/ 	.dword	_ZN40_INTERNAL_2083e07e_4_k_cu_0ad96d72_296914cuda3std3__45__cpo3endE
	.align		8
        /*0030*/ 	.dword	_ZN40_INTERNAL_2083e07e_4_k_cu_0ad96d72_296914cuda3std3__45__cpo6cbeginE
	.align		8
        /*0038*/ 	.dword	_ZN40_INTERNAL_2083e07e_4_k_cu_0ad96d72_296914cuda3std3__45__cpo4cendE
	.align		8
        /*0040*/ 	.dword	_ZN40_INTERNAL_2083e07e_4_k_cu_0ad96d72_296914cuda3std3__442_GLOBAL__N__2083e07e_4_k_cu_0ad96d72_296916ignoreE
	.align		8
        /*0048*/ 	.dword	_ZN40_INTERNAL_2083e07e_4_k_cu_0ad96d72_296914cuda3std3__419piecewise_constructE
	.align		8
        /*0050*/ 	.dword	_ZN40_INTERNAL_2083e07e_4_k_cu_0ad96d72_296914cuda3std3__48in_placeE
	.align		8
        /*0058*/ 	.dword	_ZN40_INTERNAL_2083e07e_4_k_cu_0ad96d72_296914cuda3std6ranges3__45__cpo4swapE
	.align		8
        /*0060*/ 	.dword	_ZN40_INTERNAL_2083e07e_4_k_cu_0ad96d72_296914cuda3std6ranges3__45__cpo9iter_moveE
	.align		8
        /*0068*/ 	.dword	_ZN40_INTERNAL_2083e07e_4_k_cu_0ad96d72_296914cute7productE
	.align		8
        /*0070*/ 	.dword	_ZN40_INTERNAL_2083e07e_4_k_cu_0ad96d72_296914cute1_E
	.align		8
        /*0078*/ 	.dword	$str$25
	.align		8
        /*0080*/ 	.dword	$str$26
	.align		8
        /*0088*/ 	.dword	$str$27
	.align		8
        /*0090*/ 	.dword	$str$28


//--------------------- .text._ZN7cutlass13device_kernelINS_4gemm6kernel13GemmUniversalIN4cute5tupleIJiiiiEEENS1_10collective13CollectiveMmaINS1_35MainloopSm100TmaUmmaWarpSpecializedILi8ELi2ELi4ENS5_IJNS4_1CILi2EEENSA_ILi1EEESC_EEEEENS5_IJNSA_ILi128EEENSA_ILi256EEESF_EEEaNS5_IJlSC_lEEEaSI_NS4_8TiledMMAINS4_8MMA_AtomIJNS4_21SM100_MMA_S8_2x1SM_SSIaaiLi128ELi256ELNS4_4UMMA5MajorE0ELSN_0ELNSM_8SaturateE0EEEEEENS4_6LayoutINS5_IJSC_SC_SC_EEENS5_IJNSA_ILi0EEEST_ST_EEEEENS5_IJNS4_10UnderscoreESW_SW_EEEEENS4_18SM100_TMA_2SM_LOADENS4_14ComposedLayoutINS4_7SwizzleILi3ELi4ELi3EEENS4_18smem_ptr_flag_bitsILi8EEENSR_INS5_IJNSA_ILi8EEESF_EEENS5_IJSF_SC_EEEEEEEvNS4_8identityESZ_S19_vS1A_EENS_8epilogue10collective18CollectiveEpilogueINS1C_23Sm100TmaWarpSpecializedILi4ELi2ELi32ELb0ELb0EEEJNS5_IJNSA_ILi64EEESG_SF_EEENS5_IJNSR_IS1H_SC_EENSR_INS5_IJNSA_ILi32EEESB_EEENS5_IJSC_SF_EEEEEEEEaSI_aSI_NS1C_6fusion15FusionCallbacksIS1G_NS1P_17LinearCombinationIaiaiLNS_15FloatRoundStyleE2EEES1I_S1O_JEEENS4_5SM1004TMEM4LOAD26SM100_TMEM_LOAD_32dp32b32xENS4_13SM90_TMA_LOADENS10_INS11_ILi1ELi4ELi3EEES14_NSR_INS5_IJS15_S1K_EEENS5_IJS1K_SC_EEEEEEENS4_39AutoVectorizingCopyWithAssumedAlignmentILi128EEENS4_14SM90_TMA_STOREES24_S26_S26_EEEvvEEEEvNT_6ParamsE --------------------------
	.section	.text._ZN7cutlass13device_kernelINS_4gemm6kernel13GemmUniversalIN4cute5tupleIJiiiiEEENS1_10collective13CollectiveMmaINS1_35MainloopSm100TmaUmmaWarpSpecializedILi8ELi2ELi4ENS5_IJNS4_1CILi2EEENSA_ILi1EEESC_EEEEENS5_IJNSA_ILi128EEENSA_ILi256EEESF_EEEaNS5_IJlSC_lEEEaSI_NS4_8TiledMMAINS4_8MMA_AtomIJNS4_21SM100_MMA_S8_2x1SM_SSIaaiLi128ELi256ELNS4_4UMMA5MajorE0ELSN_0ELNSM_8SaturateE0EEEEEENS4_6LayoutINS5_IJSC_SC_SC_EEENS5_IJNSA_ILi0EEEST_ST_EEEEENS5_IJNS4_10UnderscoreESW_SW_EEEEENS4_18SM100_TMA_2SM_LOADENS4_14ComposedLayoutINS4_7SwizzleILi3ELi4ELi3EEENS4_18smem_ptr_flag_bitsILi8EEENSR_INS5_IJNSA_ILi8EEESF_EEENS5_IJSF_SC_EEEEEEEvNS4_8identityESZ_S19_vS1A_EENS_8epilogue10collective18CollectiveEpilogueINS1C_23Sm100TmaWarpSpecializedILi4ELi2ELi32ELb0ELb0EEEJNS5_IJNSA_ILi64EEESG_SF_EEENS5_IJNSR_IS1H_SC_EENSR_INS5_IJNSA_ILi32EEESB_EEENS5_IJSC_SF_EEEEEEEEaSI_aSI_NS1C_6fusion15FusionCallbacksIS1G_NS1P_17LinearCombinationIaiaiLNS_15FloatRoundStyleE2EEES1I_S1O_JEEENS4_5SM1004TMEM4LOAD26SM100_TMEM_LOAD_32dp32b32xENS4_13SM90_TMA_LOADENS10_INS11_ILi1ELi4ELi3EEES14_NSR_INS5_IJS15_S1K_EEENS5_IJS1K_SC_EEEEEEENS4_39AutoVectorizingCopyWithAssumedAlignmentILi128EEENS4_14SM90_TMA_STOREES24_S26_S26_EEEvvEEEEvNT_6ParamsE,"ax",@progbits
	.align	128
.text._ZN7cutlass13device_kernelINS_4gemm6kernel13GemmUniversalIN4cute5tupleIJiiiiEEENS1_10collective13CollectiveMmaINS1_35MainloopSm100TmaUmmaWarpSpecializedILi8ELi2ELi4ENS5_IJNS4_1CILi2EEENSA_ILi1EEESC_EEEEENS5_IJNSA_ILi128EEENSA_ILi256EEESF_EEEaNS5_IJlSC_lEEEaSI_NS4_8TiledMMAINS4_8MMA_AtomIJNS4_21SM100_MMA_S8_2x1SM_SSIaaiLi128ELi256ELNS4_4UMMA5MajorE0ELSN_0ELNSM_8SaturateE0EEEEEENS4_6LayoutINS5_IJSC_SC_SC_EEENS5_IJNSA_ILi0EEEST_ST_EEEEENS5_IJNS4_10UnderscoreESW_SW_EEEEENS4_18SM100_TMA_2SM_LOADENS4_14ComposedLayoutINS4_7SwizzleILi3ELi4ELi3EEENS4_18smem_ptr_flag_bitsILi8EEENSR_INS5_IJNSA_ILi8EEESF_EEENS5_IJSF_SC_EEEEEEEvNS4_8identityESZ_S19_vS1A_EENS_8epilogue10collective18CollectiveEpilogueINS1C_23Sm100TmaWarpSpecializedILi4ELi2ELi32ELb0ELb0EEEJNS5_IJNSA_ILi64EEESG_SF_EEENS5_IJNSR_IS1H_SC_EENSR_INS5_IJNSA_ILi32EEESB_EEENS5_IJSC_SF_EEEEEEEEaSI_aSI_NS1C_6fusion15FusionCallbacksIS1G_NS1P_17LinearCombinationIaiaiLNS_15FloatRoundStyleE2EEES1I_S1O_JEEENS4_5SM1004TMEM4LOAD26SM100_TMEM_LOAD_32dp32b32xENS4_13SM90_TMA_LOADENS10_INS11_ILi1ELi4ELi3EEES14_NSR_INS5_IJS15_S1K_EEENS5_IJS1K_SC_EEEEEEENS4_39AutoVectorizingCopyWithAssumedAlignmentILi128EEENS4_14SM90_TMA_STOREES24_S26_S26_EEEvvEEEEvNT_6ParamsE:
        .type           _ZN7cutlass13device_kernelINS_4gemm6kernel13GemmUniversalIN4cute5tupleIJiiiiEEENS1_10collective13CollectiveMmaINS1_35MainloopSm100TmaUmmaWarpSpecializedILi8ELi2ELi4ENS5_IJNS4_1CILi2EEENSA_ILi1EEESC_EEEEENS5_IJNSA_ILi128EEENSA_ILi256EEESF_EEEaNS5_IJlSC_lEEEaSI_NS4_8TiledMMAINS4_8MMA_AtomIJNS4_21SM100_MMA_S8_2x1SM_SSIaaiLi128ELi256ELNS4_4UMMA5MajorE0ELSN_0ELNSM_8SaturateE0EEEEEENS4_6LayoutINS5_IJSC_SC_SC_EEENS5_IJNSA_ILi0EEEST_ST_EEEEENS5_IJNS4_10UnderscoreESW_SW_EEEEENS4_18SM100_TMA_2SM_LOADENS4_14ComposedLayoutINS4_7SwizzleILi3ELi4ELi3EEENS4_18smem_ptr_flag_bitsILi8EEENSR_INS5_IJNSA_ILi8EEESF_EEENS5_IJSF_SC_EEEEEEEvNS4_8identityESZ_S19_vS1A_EENS_8epilogue10collective18CollectiveEpilogueINS1C_23Sm100TmaWarpSpecializedILi4ELi2ELi32ELb0ELb0EEEJNS5_IJNSA_ILi64EEESG_SF_EEENS5_IJNSR_IS1H_SC_EENSR_INS5_IJNSA_ILi32EEESB_EEENS5_IJSC_SF_EEEEEEEEaSI_aSI_NS1C_6fusion15FusionCallbacksIS1G_NS1P_17LinearCombinationIaiaiLNS_15FloatRoundStyleE2EEES1I_S1O_JEEENS4_5SM1004TMEM4LOAD26SM100_TMEM_LOAD_32dp32b32xENS4_13SM90_TMA_LOADENS10_INS11_ILi1ELi4ELi3EEES14_NSR_INS5_IJS15_S1K_EEENS5_IJS1K_SC_EEEEEEENS4_39AutoVectorizingCopyWithAssumedAlignmentILi128EEENS4_14SM90_TMA_STOREES24_S26_S26_EEEvvEEEEvNT_6ParamsE,@function
        .size           _ZN7cutlass13device_kernelINS_4gemm6kernel13GemmUniversalIN4cute5tupleIJiiiiEEENS1_10collective13CollectiveMmaINS1_35MainloopSm100TmaUmmaWarpSpecializedILi8ELi2ELi4ENS5_IJNS4_1CILi2EEENSA_ILi1EEESC_EEEEENS5_IJNSA_ILi128EEENSA_ILi256EEESF_EEEaNS5_IJlSC_lEEEaSI_NS4_8TiledMMAINS4_8MMA_AtomIJNS4_21SM100_MMA_S8_2x1SM_SSIaaiLi128ELi256ELNS4_4UMMA5MajorE0ELSN_0ELNSM_8SaturateE0EEEEEENS4_6LayoutINS5_IJSC_SC_SC_EEENS5_IJNSA_ILi0EEEST_ST_EEEEENS5_IJNS4_10UnderscoreESW_SW_EEEEENS4_18SM100_TMA_2SM_LOADENS4_14ComposedLayoutINS4_7SwizzleILi3ELi4ELi3EEENS4_18smem_ptr_flag_bitsILi8EEENSR_INS5_IJNSA_ILi8EEESF_EEENS5_IJSF_SC_EEEEEEEvNS4_8identityESZ_S19_vS1A_EENS_8epilogue10collective18CollectiveEpilogueINS1C_23Sm100TmaWarpSpecializedILi4ELi2ELi32ELb0ELb0EEEJNS5_IJNSA_ILi64EEESG_SF_EEENS5_IJNSR_IS1H_SC_EENSR_INS5_IJNSA_ILi32EEESB_EEENS5_IJSC_SF_EEEEEEEEaSI_aSI_NS1C_6fusion15FusionCallbacksIS1G_NS1P_17LinearCombinationIaiaiLNS_15FloatRoundStyleE2EEES1I_S1O_JEEENS4_5SM1004TMEM4LOAD26SM100_TMEM_LOAD_32dp32b32xENS4_13SM90_TMA_LOADENS10_INS11_ILi1ELi4ELi3EEES14_NSR_INS5_IJS15_S1K_EEENS5_IJS1K_SC_EEEEEEENS4_39AutoVectorizingCopyWithAssumedAlignmentILi128EEENS4_14SM90_TMA_STOREES24_S26_S26_EEEvvEEEEvNT_6ParamsE,(.L_x_203 - _ZN7cutlass13device_kernelINS_4gemm6kernel13GemmUniversalIN4cute5tupleIJiiiiEEENS1_10collective13CollectiveMmaINS1_35MainloopSm100TmaUmmaWarpSpecializedILi8ELi2ELi4ENS5_IJNS4_1CILi2EEENSA_ILi1EEESC_EEEEENS5_IJNSA_ILi128EEENSA_ILi256EEESF_EEEaNS5_IJlSC_lEEEaSI_NS4_8TiledMMAINS4_8MMA_AtomIJNS4_21SM100_MMA_S8_2x1SM_SSIaaiLi128ELi256ELNS4_4UMMA5MajorE0ELSN_0ELNSM_8SaturateE0EEEEEENS4_6LayoutINS5_IJSC_SC_SC_EEENS5_IJNSA_ILi0EEEST_ST_EEEEENS5_IJNS4_10UnderscoreESW_SW_EEEEENS4_18SM100_TMA_2SM_LOADENS4_14ComposedLayoutINS4_7SwizzleILi3ELi4ELi3EEENS4_18smem_ptr_flag_bitsILi8EEENSR_INS5_IJNSA_ILi8EEESF_EEENS5_IJSF_SC_EEEEEEEvNS4_8identityESZ_S19_vS1A_EENS_8epilogue10collective18CollectiveEpilogueINS1C_23Sm100TmaWarpSpecializedILi4ELi2ELi32ELb0ELb0EEEJNS5_IJNSA_ILi64EEESG_SF_EEENS5_IJNSR_IS1H_SC_EENSR_INS5_IJNSA_ILi32EEESB_EEENS5_IJSC_SF_EEEEEEEEaSI_aSI_NS1C_6fusion15FusionCallbacksIS1G_NS1P_17LinearCombinationIaiaiLNS_15FloatRoundStyleE2EEES1I_S1O_JEEENS4_5SM1004TMEM4LOAD26SM100_TMEM_LOAD_32dp32b32xENS4_13SM90_TMA_LOADENS10_INS11_ILi1ELi4ELi3EEES14_NSR_INS5_IJS15_S1K_EEENS5_IJS1K_SC_EEEEEEENS4_39AutoVectorizingCopyWithAssumedAlignmentILi128EEENS4_14SM90_TMA_STOREES24_S26_S26_EEEvvEEEEvNT_6ParamsE)
        .other          _ZN7cutlass13device_kernelINS_4gemm6kernel13GemmUniversalIN4cute5tupleIJiiiiEEENS1_10collective13CollectiveMmaINS1_35MainloopSm100TmaUmmaWarpSpecializedILi8ELi2ELi4ENS5_IJNS4_1CILi2EEENSA_ILi1EEESC_EEEEENS5_IJNSA_ILi128EEENSA_ILi256EEESF_EEEaNS5_IJlSC_lEEEaSI_NS4_8TiledMMAINS4_8MMA_AtomIJNS4_21SM100_MMA_S8_2x1SM_SSIaaiLi128ELi256ELNS4_4UMMA5MajorE0ELSN_0ELNSM_8SaturateE0EEEEEENS4_6LayoutINS5_IJSC_SC_SC_EEENS5_IJNSA_ILi0EEEST_ST_EEEEENS5_IJNS4_10UnderscoreESW_SW_EEEEENS4_18SM100_TMA_2SM_LOADENS4_14ComposedLayoutINS4_7SwizzleILi3ELi4ELi3EEENS4_18smem_ptr_flag_bitsILi8EEENSR_INS5_IJNSA_ILi8EEESF_EEENS5_IJSF_SC_EEEEEEEvNS4_8identityESZ_S19_vS1A_EENS_8epilogue10collective18CollectiveEpilogueINS1C_23Sm100TmaWarpSpecializedILi4ELi2ELi32ELb0ELb0EEEJNS5_IJNSA_ILi64EEESG_SF_EEENS5_IJNSR_IS1H_SC_EENSR_INS5_IJNSA_ILi32EEESB_EEENS5_IJSC_SF_EEEEEEEEaSI_aSI_NS1C_6fusion15FusionCallbacksIS1G_NS1P_17LinearCombinationIaiaiLNS_15FloatRoundStyleE2EEES1I_S1O_JEEENS4_5SM1004TMEM4LOAD26SM100_TMEM_LOAD_32dp32b32xENS4_13SM90_TMA_LOADENS10_INS11_ILi1ELi4ELi3EEES14_NSR_INS5_IJS15_S1K_EEENS5_IJS1K_SC_EEEEEEENS4_39AutoVectorizingCopyWithAssumedAlignmentILi128EEENS4_14SM90_TMA_STOREES24_S26_S26_EEEvvEEEEvNT_6ParamsE,@"STO_CUDA_ENTRY STV_DEFAULT"
_ZN7cutlass13device_kernelINS_4gemm6kernel13GemmUniversalIN4cute5tupleIJiiiiEEENS1_10collective13CollectiveMmaINS1_35MainloopSm100TmaUmmaWarpSpecializedILi8ELi2ELi4ENS5_IJNS4_1CILi2EEENSA_ILi1EEESC_EEEEENS5_IJNSA_ILi128EEENSA_ILi256EEESF_EEEaNS5_IJlSC_lEEEaSI_NS4_8TiledMMAINS4_8MMA_AtomIJNS4_21SM100_MMA_S8_2x1SM_SSIaaiLi128ELi256ELNS4_4UMMA5MajorE0ELSN_0ELNSM_8SaturateE0EEEEEENS4_6LayoutINS5_IJSC_SC_SC_EEENS5_IJNSA_ILi0EEEST_ST_EEEEENS5_IJNS4_10UnderscoreESW_SW_EEEEENS4_18SM100_TMA_2SM_LOADENS4_14ComposedLayoutINS4_7SwizzleILi3ELi4ELi3EEENS4_18smem_ptr_flag_bitsILi8EEENSR_INS5_IJNSA_ILi8EEESF_EEENS5_IJSF_SC_EEEEEEEvNS4_8identityESZ_S19_vS1A_EENS_8epilogue10collective18CollectiveEpilogueINS1C_23Sm100TmaWarpSpecializedILi4ELi2ELi32ELb0ELb0EEEJNS5_IJNSA_ILi64EEESG_SF_EEENS5_IJNSR_IS1H_SC_EENSR_INS5_IJNSA_ILi32EEESB_EEENS5_IJSC_SF_EEEEEEEEaSI_aSI_NS1C_6fusion15FusionCallbacksIS1G_NS1P_17LinearCombinationIaiaiLNS_15FloatRoundStyleE2EEES1I_S1O_JEEENS4_5SM1004TMEM4LOAD26SM100_TMEM_LOAD_32dp32b32xENS4_13SM90_TMA_LOADENS10_INS11_ILi1ELi4ELi3EEES14_NSR_INS5_IJS15_S1K_EEENS5_IJS1K_SC_EEEEEEENS4_39AutoVectorizingCopyWithAssumedAlignmentILi128EEENS4_14SM90_TMA_STOREES24_S26_S26_EEEvvEEEEvNT_6ParamsE:
[----:B------:R-:W1:Y:S01]  /*0000*/  LDC R1, c[0x0][0x37c] ;  /* 0x0000df00ff017b82 */ /* 0x000e620000000800 */
[----:B------:R-:W2:Y:S01]  /*0010*/  S2R R104, SR_TID.X ;  /* 0x0000000000687919 */ /* 0x000ea20000002100 */
[----:B------:R-:W3:Y:S06]  /*0020*/  LDCU.64 UR6, c[0x0][0x890] ;  /* 0x00011200ff0677ac */ /* 0x000eec0008000a00 */
[----:B------:R-:W4:Y:S01]  /*0030*/  S2UR UR37, SR_CgaCtaId ;  /* 0x00000000002579c3 */ /* 0x000f220000008800 */
[----:B------:R-:W-:Y:S02]  /*0040*/  PRMT R91, RZ, 0x7610, R91 ;  /* 0x00007610ff5b7816 */ /* 0x000fe4000000005b */
[----:B------:R-:W-:Y:S01]  /*0050*/  ELECT P1, URZ, PT ;  /* 0x0000000000ff782f */ /* 0x000fe20003820000 */
[----:B------:R-:W1:Y:S01]  /*0060*/  LDCU.64 UR46, c[0x0][0x358] ;  /* 0x00006b00ff2e77ac */ /* 0x000e620008000a00 */
[----:B---3--:R-:W-:-:S04]  /*0070*/  UISETP.NE.U32.AND UP0, UPT, UR6, URZ, UPT ;  /* 0x000000ff0600728c */ /* 0x008fc8000bf05070 */
[----:B------:R-:W-:Y:S02]  /*0080*/  UISETP.NE.AND.EX UP0, UPT, UR7, URZ, UPT, UP0 ;  /* 0x000000ff0700728c */ /* 0x000fe4000bf05300 */
[----:B----4-:R-:W-:Y:S02]  /*0090*/  ULOP3.LUT UR5, UR37, 0x1, URZ, 0xc0, !UPT ;  /* 0x0000000125057892 */ /* 0x010fe4000f8ec0ff */
[----:B------:R-:W-:Y:S01]  /*00a0*/  ULOP3.LUT UR4, UR37, 0x1, URZ, 0x3c, !UPT ;  /* 0x0000000125047892 */ /* 0x000fe2000f8e3cff */
[----:B--2---:R-:W-:-:S05]  /*00b0*/  SHF.R.U32.HI R97, RZ, 0x5, R104 ;  /* 0x00000005ff617819 */ /* 0x004fca0000011668 */
[----:B------:R-:W2:Y:S02]  /*00c0*/  SHFL.IDX PT, R0, R97, RZ, 0x1f ;  /* 0x00001fff61007589 */ /* 0x000ea400000e0000 */
[----:B--2---:R-:W-:Y:S01]  /*00d0*/  R2UR UR10, R0 ;  /* 0x00000000000a72ca */ /* 0x004fe200000e0000 */
[----:B-1----:R-:W-:-:S14]  /*00e0*/  BRA.U UP0, `(.L_x_0) ;  /* 0x00000001002c7547 */ /* 0x002fdc000b800000 */
[----:B------:R-:W1:Y:S02]  /*00f0*/  LDCU.64 UR8, c[0x0][0x888] ;  /* 0x00011100ff0877ac */ /* 0x000e640008000a00 */
[----:B-1----:R-:W-:-:S04]  /*0100*/  UISETP.NE.U32.AND UP0, UPT, UR8, URZ, UPT ;  /* 0x000000ff0800728c */ /* 0x002fc8000bf05070 */
[----:B------:R-:W-:-:S09]  /*0110*/  UISETP.NE.AND.EX UP0, UPT, UR9, URZ, UPT, UP0 ;  /* 0x000000ff0900728c */ /* 0x000fd2000bf05300 */
[----:B------:R-:W-:Y:S05]  /*0120*/  BRA.U !UP0, `(.L_x_1) ;  /* 0x0000000108107547 */ /* 0x000fea000b800000 */
[----:B------:R-:W1:Y:S02]  /*0130*/  LDC.64 R50, c[0x0][0x888] ;  /* 0x00022200ff327b82 */ /* 0x000e640000000a00 */
[----:B-1----:R1:W5:Y:S01]  /*0140*/  LDG.E R50, desc[UR46][R50.64] ;  /* 0x0000002e32327981 */ /* 0x002362000c1e1900 */
[----:B------:R-:W-:Y:S01]  /*0150*/  HFMA2 R91, -RZ, RZ, 0, 5.9604644775390625e-08 ;  /* 0x00000001ff5b7431 */ /* 0x000fe200000001ff */
[----:B------:R-:W-:Y:S05]  /*0160*/  BRA `(.L_x_0) ;  /* 0x00000000000c7947 */ /* 0x000fea0003800000 */
.L_x_1:
[----:B------:R-:W1:Y:S01]  /*0170*/  LDCU UR8, c[0x0][0x880] ;  /* 0x00011000ff0877ac */ /* 0x000e620008000800 */
[----:B------:R-:W-:Y:S01]  /*0180*/  HFMA2 R91, -RZ, RZ, 0, 5.9604644775390625e-08 ;  /* 0x00000001ff5b7431 */ /* 0x000fe200000001ff */
[----:B-1----:R-:W-:-:S07]  /*0190*/  MOV R50, UR8 ;  /* 0x0000000800327c02 */ /* 0x002fce0008000f00 */
.L_x_0:
[----:B------:R-:W2:Y:S02]  /*01a0*/  LDCU.64 UR8, c[0x0][0x8b0] ;  /* 0x00011600ff0877ac */ /* 0x000ea40008000a00 */
[----:B--2---:R-:W-:-:S04]  /*01b0*/  UISETP.NE.U32.AND UP0, UPT, UR8, URZ, UPT ;  /* 0x000000ff0800728c */ /* 0x004fc8000bf05070 */
[----:B------:R-:W-:-:S09]  /*01c0*/  UISETP.NE.AND.EX UP0, UPT, UR9, URZ, UPT, UP0 ;  /* 0x000000ff0900728c */ /* 0x000fd2000bf05300 */
[----:B------:R-:W-:Y:S05]  /*01d0*/  BRA.U UP0, `(.L_x_2) ;  /* 0x0000000100247547 */ /* 0x000fea000b800000 */
[----:B------:R-:W2:Y:S02]  /*01e0*/  LDCU.64 UR8, c[0x0][0x8a8] ;  /* 0x00011500ff0877ac */ /* 0x000ea40008000a00 */
[----:B--2---:R-:W-:-:S04]  /*01f0*/  UISETP.NE.U32.AND UP0, UPT, UR8, URZ, UPT ;  /* 0x000000ff0800728c */ /* 0x004fc8000bf05070 */
[----:B------:R-:W-:-:S09]  /*0200*/  UISETP.NE.AND.EX UP0, UPT, UR9, URZ, UPT, UP0 ;  /* 0x000000ff0900728c */ /* 0x000fd2000bf05300 */
[----:B------:R-:W-:Y:S05]  /*0210*/  BRA.U !UP0, `(.L_x_3) ;  /* 0x00000001080c7547 */ /* 0x000fea000b800000 */
[----:B------:R-:W2:Y:S02]  /*0220*/  LDC.64 R46, c[0x0][0x8a8] ;  /* 0x00022a00ff2e7b82 */ /* 0x000ea40000000a00 */
[----:B--2---:R2:W5:Y:S01]  /*0230*/  LDG.E R46, desc[UR46][R46.64] ;  /* 0x0000002e2e2e7981 */ /* 0x004562000c1e1900 */
[----:B------:R-:W-:Y:S05]  /*0240*/  BRA `(.L_x_2) ;  /* 0x0000000000087947 */ /* 0x000fea0003800000 */
.L_x_3:
[----:B------:R-:W2:Y:S02]  /*0250*/  LDCU UR8, c[0x0][0x8a0] ;  /* 0x00011400ff0877ac */ /* 0x000ea40008000800 */
[----:B--2---:R-:W-:Y:S02]  /*0260*/  MOV R46, UR8 ;  /* 0x00000008002e7c02 */ /* 0x004fe40008000f00 */
.L_x_2:
[----:B------:R-:W-:Y:S01]  /*0270*/  IMAD.U32 R0, RZ, RZ, UR10 ;  /* 0x0000000aff007e24 */ /* 0x000fe2000f8e00ff */
[----:B------:R-:W-:Y:S04]  /*0280*/  BSSY.RECONVERGENT B0, `(.L_x_4) ;  /* 0x000000c000007945 */ /* 0x000fe80003800200 */
[C---:B------:R-:W-:Y:S02]  /*0290*/  ISETP.NE.OR P2, PT, R0.reuse, 0x1, !P1 ;  /* 0x000000010000780c */ /* 0x040fe40004f45670 */
[----:B------:R-:W-:-:S11]  /*02a0*/  ISETP.NE.OR P0, PT, R0, 0x3, !P1 ;  /* 0x000000030000780c */ /* 0x000fd60004f05670 */
[----:B------:R-:W-:Y:S05]  /*02b0*/  @P2 BRA `(.L_x_5) ;  /* 0x0000000000202947 */ /* 0x000fea0003800000 */
[----:B------:R-:W3:Y:S02]  /*02c0*/  LDCU.64 UR8, c[0x0][0x348] ;  /* 0x00006900ff0877ac */ /* 0x000ee40008000a00 */
[----:B---3--:R-:W-:Y:S02]  /*02d0*/  UIADD3 UR12, UP1, UPT, UR8, 0x80, URZ ;  /* 0x00000080080c7890 */ /* 0x008fe4000ff3e0ff */
[----:B------:R-:W-:Y:S02]  /*02e0*/  UIADD3 UR8, UP0, UPT, UR8, 0x180, URZ ;  /* 0x0000018008087890 */ /* 0x000fe4000ff1e0ff */
[----:B------:R-:W-:Y:S02]  /*02f0*/  UIADD3.X UR13, UPT, UPT, URZ, UR9, URZ, UP1, !UPT ;  /* 0x00000009ff0d7290 */ /* 0x000fe40008ffe4ff */
[----:B------:R-:W-:-:S07]  /*0300*/  UIADD3.X UR9, UPT, UPT, URZ, UR9, URZ, UP0, !UPT ;  /* 0x00000009ff097290 */ /* 0x000fce00087fe4ff */
[----:B------:R3:W-:Y:S02]  /*0310*/  UTMACCTL.PF [UR12] ;  /* 0x000000000c0079b9 */ /* 0x0007e40008040000 */
[----:B------:R3:W-:Y:S02]  /*0320*/  UTMACCTL.PF [UR8] ;  /* 0x00000000080079b9 */ /* 0x0007e40008040000 */
[----:B---3--:R-:W-:Y:S01]  /*0330*/  NOP ;  /* 0x0000000000007918 */ /* 0x008fe20000000000 */
.L_x_5:
[----:B------:R-:W-:Y:S05]  /*0340*/  BSYNC.RECONVERGENT B0 ;  /* 0x0000000000007941 */ /* 0x000fea0003800200 */
.L_x_4:
[----:B------:R-:W-:Y:S04]  /*0350*/  BSSY.RECONVERGENT B0, `(.L_x_6) ;  /* 0x000000a000007945 */ /* 0x000fe80003800200 */
        /* <DEDUP_REMOVED lines=9> */
.L_x_7:
[----:B------:R-:W-:Y:S05]  /*03f0*/  BSYNC.RECONVERGENT B0 ;  /* 0x0000000000007941 */ /* 0x000fea0003800200 */
.L_x_6:
[----:B------:R-:W3:Y:S01]  /*0400*/  LDCU.64 UR8, c[0x0][0x888] ;  /* 0x00011100ff0877ac */ /* 0x000ee20008000a00 */
[----:B------:R-:W-:Y:S02]  /*0410*/  UISETP.EQ.U32.AND UP1, UPT, UR6, URZ, UPT ;  /* 0x000000ff0600728c */ /* 0x000fe4000bf22070 */
[----:B------:R-:W-:Y:S02]  /*0420*/  UPLOP3.LUT UP5, UPT, UPT, UPT, UPT, 0x80, 0x8 ;  /* 0x000000000008789c */ /* 0x000fe40003faf070 */
[----:B---3--:R-:W-:-:S04]  /*0430*/  UISETP.NE.U32.AND UP0, UPT, UR8, URZ, UPT ;  /* 0x000000ff0800728c */ /* 0x008fc8000bf05070 */
[----:B------:R-:W-:-:S04]  /*0440*/  UISETP.NE.AND.EX UP0, UPT, UR9, URZ, UPT, UP0 ;  /* 0x000000ff0900728c */ /* 0x000fc8000bf05300 */
[----:B------:R-:W-:-:S04]  /*0450*/  UISETP.EQ.OR.EX UP2, UPT, UR7, URZ, !UP0, UP1 ;  /* 0x000000ff0700728c */ /* 0x000fc8000c742710 */
[----:B------:R-:W-:-:S05]  /*0460*/  UP2UR UR50, UPR, URZ, 0x4 ;  /* 0x00000004ff327883 */ /* 0x000fca0008000000 */
[----:B------:R-:W-:Y:S07]  /*0470*/  BRA.U !UP2, `(.L_x_8) ;  /* 0x000000010a207547 */ /* 0x000fee000b800000 */
[----:B-----5:R-:W-:Y:S01]  /*0480*/  R2UR UR8, R50 ;  /* 0x00000000320872ca */ /* 0x020fe200000e0000 */
[----:B------:R-:W-:Y:S02]  /*0490*/  UISETP.NE.U32.AND UP2, UPT, UR6, URZ, UPT ;  /* 0x000000ff0600728c */ /* 0x000fe4000bf45070 */
[----:B------:R-:W-:Y:S02]  /*04a0*/  USEL UR6, URZ, 0xffffffff, UP0 ;  /* 0xffffffffff067887 */ /* 0x000fe40008000000 */
[----:B------:R-:W-:-:S08]  /*04b0*/  UISETP.NE.AND.EX UP2, UPT, UR7, URZ, UPT, UP2 ;  /* 0x000000ff0700728c */ /* 0x000fd0000bf45320 */
[----:B------:R-:W-:-:S04]  /*04c0*/  UISETP.NE.AND UP1, UPT, UR8, URZ, UPT ;  /* 0x000000ff0800728c */ /* 0x000fc8000bf25270 */
[----:B------:R-:W-:-:S04]  /*04d0*/  @!UP2 USEL UR6, URZ, 0xffffffff, UP1 ;  /* 0xffffffffff06a887 */ /* 0x000fc80008800000 */
[----:B------:R-:W-:-:S04]  /*04e0*/  ULOP3.LUT UR6, UR6, 0x1, URZ, 0xc0, !UPT ;  /* 0x0000000106067892 */ /* 0x000fc8000f8ec0ff */
[----:B------:R-:W-:-:S11]  /*04f0*/  UISETP.NE.U32.AND UP5, UPT, UR6, 0x1, UPT ;  /* 0x000000010600788c */ /* 0x000fd6000bfa5070 */
.L_x_8:
[----:B------:R-:W3:Y:S01]  /*0500*/  SHFL.IDX PT, R0, R97, RZ, 0x1f ;  /* 0x00001fff61007589 */ /* 0x000ee200000e0000 */
[----:B------:R-:W-:-:S04]  /*0510*/  UISETP.NE.AND UP1, UPT, UR10, 0x2, UPT ;  /* 0x000000020a00788c */ /* 0x000fc8000bf25270 */
[----:B------:R-:W-:Y:S02]  /*0520*/  UISETP.EQ.AND UP2, UPT, UR5, URZ, !UP1 ;  /* 0x000000ff0500728c */ /* 0x000fe4000cf42270 */
[----:B------:R-:W-:-:S04]  /*0530*/  USEL UR6, URZ, 0x1, UP1 ;  /* 0x00000001ff067887 */ /* 0x000fc80008800000 */
[----:B------:R-:W-:Y:S02]  /*0540*/  PLOP3.LUT P5, PT, P1, PT, UP2, 0x80, 0x8 ;  /* 0x000000000008781c */ /* 0x000fe40000faf028 */
[----:B---3--:R-:W-:-:S13]  /*0550*/  ISETP.NE.AND P0, PT, R0, RZ, PT ;  /* 0x000000ff0000720c */ /* 0x008fda0003f05270 */
[----:B------:R-:W-:Y:S05]  /*0560*/  @P0 BRA `(.L_x_9) ;  /* 0x0000000000640947 */ /* 0x000fea0003800000 */
[----:B------:R-:W-:Y:S01]  /*0570*/  UMOV UR8, 0x400 ;  /* 0x0000040000087882 */ /* 0x000fe20000000000 */
[----:B------:R-:W-:Y:S01]  /*0580*/  UMOV UR7, 0x1 ;  /* 0x0000000100077882 */ /* 0x000fe20000000000 */
[----:B------:R-:W-:Y:S02]  /*0590*/  ULEA UR8, UR37, UR8, 0x18 ;  /* 0x0000000825087291 */ /* 0x000fe4000f8ec0ff */
[----:B------:R-:W-:-:S04]  /*05a0*/  UIADD3 UR12, UPT, UPT, -UR7, 0x100000, URZ ;  /* 0x00100000070c7890 */ /* 0x000fc8000fffe1ff */
[----:B------:R-:W-:Y:S02]  /*05b0*/  USHF.L.U32 UR13, UR12, 0xb, URZ ;  /* 0x0000000b0c0d7899 */ /* 0x000fe400080006ff */
[----:B------:R-:W-:Y:S01]  /*05c0*/  USHF.L.U32 UR12, UR12, 0x1, URZ ;  /* 0x000000010c0c7899 */ /* 0x000fe200080006ff */
[----:B------:R-:W-:Y:S01]  /*05d0*/  ELECT P0, URZ, PT ;  /* 0x0000000000ff782f */ /* 0x000fe20003800000 */
[----:B------:R-:W3:Y:S10]  /*05e0*/  FENCE.VIEW.ASYNC.S ;  /* 0x00000000000073c6 */ /* 0x000ef40000000000 */
[----:B---3--:R3:W4:Y:S01]  /*05f0*/  SYNCS.EXCH.64 URZ, [UR8], UR12 ;  /* 0x0000000c08ff75b2 */ /* 0x0087220008000100 */
[----:B------:R3:W1:Y:S01]  /*0600*/  SYNCS.EXCH.64 URZ, [UR8+0x40], UR12 ;  /* 0x0000400c08ff75b2 */ /* 0x0006620008000100 */
        /* <DEDUP_REMOVED lines=13> */
[----:B------:R3:W1:Y:S02]  /*06e0*/  SYNCS.EXCH.64 URZ, [UR8+0x78], UR12 ;  /* 0x0000780c08ff75b2 */ /* 0x0006640008000100 */
[----:B---3--:R-:W-:Y:S01]  /*06f0*/  NOP ;  /* 0x0000000000007918 */ /* 0x008fe20000000000 */
.L_x_9:
[----:B------:R-:W3:Y:S01]  /*0700*/  SHFL.IDX PT, R0, R97, RZ, 0x1f ;  /* 0x00001fff61007589 */ /* 0x000ee200000e0000 */
[----:B------:R-:W-:Y:S01]  /*0710*/  NOP ;  /* 0x0000000000007918 */ /* 0x000fe20000000000 */
[----:B---3--:R-:W-:-:S13]  /*0720*/  ISETP.NE.AND P0, PT, R0, 0x1, PT ;  /* 0x000000010000780c */ /* 0x008fda0003f05270 */
[----:B------:R-:W-:Y:S05]  /*0730*/  @P0 BRA `(.L_x_10) ;  /* 0x0000000000540947 */ /* 0x000fea0003800000 */
[----:B------:R-:W-:Y:S01]  /*0740*/  UMOV UR9, 0x400 ;  /* 0x0000040000097882 */ /* 0x000fe20000000000 */
[----:B------:R-:W-:Y:S01]  /*0750*/  UMOV UR8, 0x20 ;  /* 0x0000002000087882 */ /* 0x000fe20000000000 */
[----:B------:R-:W-:Y:S01]  /*0760*/  UMOV UR7, 0x80 ;  /* 0x0000008000077882 */ /* 0x000fe20000000000 */
[----:B------:R-:W-:Y:S02]  /*0770*/  ULEA UR9, UR37, UR9, 0x18 ;  /* 0x0000000925097291 */ /* 0x000fe4000f8ec0ff */
[----:B------:R-:W-:-:S04]  /*0780*/  UIADD3 UR12, UPT, UPT, -UR8, 0x100000, URZ ;  /* 0x00100000080c7890 */ /* 0x000fc8000fffe1ff */
[----:B------:R-:W-:Y:S02]  /*0790*/  USHF.L.U32 UR13, UR12, 0xb, URZ ;  /* 0x0000000b0c0d7899 */ /* 0x000fe400080006ff */
[----:B------:R-:W-:Y:S02]  /*07a0*/  USHF.L.U32 UR12, UR12, 0x1, URZ ;  /* 0x000000010c0c7899 */ /* 0x000fe400080006ff */
[----:B------:R-:W-:-:S04]  /*07b0*/  UIADD3 UR14, UPT, UPT, -UR7, 0x100000, URZ ;  /* 0x00100000070e7890 */ /* 0x000fc8000fffe1ff */
[----:B------:R-:W-:Y:S02]  /*07c0*/  USHF.L.U32 UR15, UR14, 0xb, URZ ;  /* 0x0000000b0e0f7899 */ /* 0x000fe400080006ff */
[----:B------:R-:W-:Y:S01]  /*07d0*/  USHF.L.U32 UR14, UR14, 0x1, URZ ;  /* 0x000000010e0e7899 */ /* 0x000fe200080006ff */
[----:B------:R-:W-:Y:S01]  /*07e0*/  ELECT P0, URZ, PT ;  /* 0x0000000000ff782f */ /* 0x000fe20003800000 */
[----:B------:R-:W3:Y:S02]  /*07f0*/  FENCE.VIEW.ASYNC.S ;  /* 0x00000000000073c6 */ /* 0x000ee40000000000 */
[----:B---3--:R3:W1:Y:S08]  /*0800*/  SYNCS.EXCH.64 URZ, [UR9+0x80], UR12 ;  /* 0x0000800c09ff75b2 */ /* 0x0086700008000100 */
[----:B------:R3:W1:Y:S01]  /*0810*/  SYNCS.EXCH.64 URZ, [UR9+0xa0], UR14 ;  /* 0x0000a00e09ff75b2 */ /* 0x0006620008000100 */
[----:B------:R3:W1:Y:S01]  /*0820*/  SYNCS.EXCH.64 URZ, [UR9+0x88], UR12 ;  /* 0x0000880c09ff75b2 */ /* 0x0006620008000100 */
[----:B------:R3:W1:Y:S01]  /*0830*/  SYNCS.EXCH.64 URZ, [UR9+0xa8], UR14 ;  /* 0x0000a80e09ff75b2 */ /* 0x0006620008000100 */
[----:B------:R3:W1:Y:S01]  /*0840*/  SYNCS.EXCH.64 URZ, [UR9+0x90], UR12 ;  /* 0x0000900c09ff75b2 */ /* 0x0006620008000100 */
[----:B------:R3:W1:Y:S01]  /*0850*/  SYNCS.EXCH.64 URZ, [UR9+0xb0], UR14 ;  /* 0x0000b00e09ff75b2 */ /* 0x0006620008000100 */
[----:B------:R3:W1:Y:S01]  /*0860*/  SYNCS.EXCH.64 URZ, [UR9+0x98], UR12 ;  /* 0x0000980c09ff75b2 */ /* 0x0006620008000100 */
[----:B------:R3:W1:Y:S01]  /*0870*/  SYNCS.EXCH.64 URZ, [UR9+0xb8], UR14 ;  /* 0x0000b80e09ff75b2 */ /* 0x0006620008000100 */
[----:B------:R-:W-:Y:S01]  /*0880*/  NOP ;  /* 0x0000000000007918 */ /* 0x000fe20000000000 */
.L_x_10:
[----:B------:R-:W2:Y:S01]  /*0890*/  SHFL.IDX PT, R0, R97, RZ, 0x1f ;  /* 0x00001fff61007589 */ /* 0x000ea200000e0000 */
[----:B------:R-:W-:Y:S01]  /*08a0*/  NOP ;  /* 0x0000000000007918 */ /* 0x000fe20000000000 */
[----:B--2---:R-:W-:-:S13]  /*08b0*/  ISETP.NE.AND P0, PT, R0, 0x3, PT ;  /* 0x000000030000780c */ /* 0x004fda0003f05270 */
[----:B------:R-:W-:Y:S05]  /*08c0*/  @P0 BRA `(.L_x_11) ;  /* 0x00000000002c0947 */ /* 0x000fea0003800000 */
[----:B------:R-:W-:Y:S01]  /*08d0*/  UMOV UR8, 0x400 ;  /* 0x0000040000087882 */ /* 0x000fe20000000000 */
[----:B------:R-:W-:Y:S01]  /*08e0*/  UMOV UR7, 0x20 ;  /* 0x0000002000077882 */ /* 0x000fe20000000000 */
[----:B------:R-:W-:Y:S02]  /*08f0*/  ULEA UR8, UR37, UR8, 0x18 ;  /* 0x0000000825087291 */ /* 0x000fe4000f8ec0ff */
[----:B---3--:R-:W-:-:S04]  /*0900*/  UIADD3 UR12, UPT, UPT, -UR7, 0x100000, URZ ;  /* 0x00100000070c7890 */ /* 0x008fc8000fffe1ff */
[----:B------:R-:W-:Y:S02]  /*0910*/  USHF.L.U32 UR13, UR12, 0xb, URZ ;  /* 0x0000000b0c0d7899 */ /* 0x000fe400080006ff */
[----:B------:R-:W-:Y:S01]  /*0920*/  USHF.L.U32 UR12, UR12, 0x1, URZ ;  /* 0x000000010c0c7899 */ /* 0x000fe200080006ff */
[----:B------:R-:W-:Y:S01]  /*0930*/  ELECT P0, URZ, PT ;  /* 0x0000000000ff782f */ /* 0x000fe20003800000 */
[----:B------:R-:W2:Y:S10]  /*0940*/  FENCE.VIEW.ASYNC.S ;  /* 0x00000000000073c6 */ /* 0x000eb40000000000 */
[----:B--2---:R2:W3:Y:S01]  /*0950*/  SYNCS.EXCH.64 URZ, [UR8+0xc0], UR12 ;  /* 0x0000c00c08ff75b2 */ /* 0x0044e20008000100 */
[----:B------:R2:W1:Y:S01]  /*0960*/  SYNCS.EXCH.64 URZ, [UR8+0xc8], UR12 ;  /* 0x0000c80c08ff75b2 */ /* 0x0004620008000100 */
[----:B------:R-:W-:Y:S01]  /*0970*/  NOP ;  /* 0x0000000000007918 */ /* 0x000fe20000000000 */
.L_x_11:
[----:B------:R-:W4:Y:S01]  /*0980*/  SHFL.IDX PT, R0, R97, RZ, 0x1f ;  /* 0x00001fff61007589 */ /* 0x000f2200000e0000 */
[----:B------:R-:W-:Y:S01]  /*0990*/  NOP ;  /* 0x0000000000007918 */ /* 0x000fe20000000000 */
[----:B----4-:R-:W-:-:S13]  /*09a0*/  ISETP.NE.AND P0, PT, R0, 0x4, PT ;  /* 0x000000040000780c */ /* 0x010fda0003f05270 */
[----:B------:R-:W-:Y:S05]  /*09b0*/  @P0 BRA `(.L_x_12) ;  /* 0x0000000000480947 */ /* 0x000fea0003800000 */
[----:B---3--:R-:W-:Y:S01]  /*09c0*/  UMOV UR9, 0x1e0 ;  /* 0x000001e000097882 */ /* 0x008fe20000000000 */
[----:B--2---:R-:W-:Y:S01]  /*09d0*/  UMOV UR8, 0x400 ;  /* 0x0000040000087882 */ /* 0x004fe20000000000 */
[----:B------:R-:W-:Y:S01]  /*09e0*/  USEL UR9, UR9, 0x1a0, UP5 ;  /* 0x000001a009097887 */ /* 0x000fe2000a800000 */
        /* <DEDUP_REMOVED lines=9> */
[----:B------:R-:W2:Y:S02]  /*0a80*/  FENCE.VIEW.ASYNC.S ;  /* 0x00000000000073c6 */ /* 0x000ea40000000000 */
[----:B--2---:R4:W2:Y:S08]  /*0a90*/  SYNCS.EXCH.64 URZ, [UR8+0xd0], UR12 ;  /* 0x0000d00c08ff75b2 */ /* 0x0048b00008000100 */
[----:B------:R4:W3:Y:S01]  /*0aa0*/  SYNCS.EXCH.64 URZ, [UR8+0xe0], UR14 ;  /* 0x0000e00e08ff75b2 */ /* 0x0008e20008000100 */
[----:B------:R4:W1:Y:S01]  /*0ab0*/  SYNCS.EXCH.64 URZ, [UR8+0xd8], UR12 ;  /* 0x0000d80c08ff75b2 */ /* 0x0008620008000100 */
[----:B------:R4:W1:Y:S02]  /*0ac0*/  SYNCS.EXCH.64 URZ, [UR8+0xe8], UR14 ;  /* 0x0000e80e08ff75b2 */ /* 0x0008640008000100 */
[----:B----4-:R-:W-:Y:S01]  /*0ad0*/  NOP ;  /* 0x0000000000007918 */ /* 0x010fe20000000000 */
.L_x_12:
[----:B------:R-:W4:Y:S01]  /*0ae0*/  SHFL.IDX PT, R0, R97, RZ, 0x1f ;  /* 0x00001fff61007589 */ /* 0x000f2200000e0000 */
[----:B------:R-:W-:Y:S01]  /*0af0*/  NOP ;  /* 0x0000000000007918 */ /* 0x000fe20000000000 */
[----:B----4-:R-:W-:-:S13]  /*0b00*/  ISETP.NE.AND P0, PT, R0, 0x5, PT ;  /* 0x000000050000780c */ /* 0x010fda0003f05270 */
[----:B------:R-:W-:Y:S05]  /*0b10*/  @P0 BRA `(.L_x_13) ;  /* 0x0000000000540947 */ /* 0x000fea0003800000 */
[----:B---3--:R-:W-:Y:S01]  /*0b20*/  UMOV UR9, 0x400 ;  /* 0x0000040000097882 */ /* 0x008fe20000000000 */
[----:B--2---:R-:W-:Y:S01]  /*0b30*/  UMOV UR8, 0x1 ;  /* 0x0000000100087882 */ /* 0x004fe20000000000 */
        /* <DEDUP_REMOVED lines=13> */
[----:B------:R4:W1:Y:S01]  /*0c10*/  SYNCS.EXCH.64 URZ, [UR9+0x118], UR14 ;  /* 0x0001180e09ff75b2 */ /* 0x0008620008000100 */
[----:B------:R4:W1:Y:S01]  /*0c20*/  SYNCS.EXCH.64 URZ, [UR9+0x100], UR12 ;  /* 0x0001000c09ff75b2 */ /* 0x0008620008000100 */
[----:B------:R4:W1:Y:S01]  /*0c30*/  SYNCS.EXCH.64 URZ, [UR9+0x120], UR14 ;  /* 0x0001200e09ff75b2 */ /* 0x0008620008000100 */
[----:B------:R4:W1:Y:S01]  /*0c40*/  SYNCS.EXCH.64 URZ, [UR9+0x108], UR12 ;  /* 0x0001080c09ff75b2 */ /* 0x0008620008000100 */
[----:B------:R4:W1:Y:S02]  /*0c50*/  SYNCS.EXCH.64 URZ, [UR9+0x128], UR14 ;  /* 0x0001280e09ff75b2 */ /* 0x0008640008000100 */
[----:B----4-:R-:W-:Y:S01]  /*0c60*/  NOP ;  /* 0x0000000000007918 */ /* 0x010fe20000000000 */
.L_x_13:
[----:B------:R-:W4:Y:S01]  /*0c70*/  SHFL.IDX PT, R0, R97, RZ, 0x1f ;  /* 0x00001fff61007589 */ /* 0x000f2200000e0000 */
[----:B------:R-:W-:Y:S01]  /*0c80*/  ISETP.NE.OR P1, PT, RZ, UR10, !P1 ;  /* 0x0000000aff007c0c */ /* 0x000fe2000cf25670 */
[----:B------:R-:W-:Y:S01]  /*0c90*/  NOP ;  /* 0x0000000000007918 */ /* 0x000fe20000000000 */
[----:B----4-:R-:W-:-:S13]  /*0ca0*/  ISETP.NE.AND P0, PT, R0, 0x3, PT ;  /* 0x000000030000780c */ /* 0x010fda0003f05270 */
[----:B------:R-:W-:Y:S05]  /*0cb0*/  @P0 BRA `(.L_x_14) ;  /* 0x0000000000340947 */ /* 0x000fea0003800000 */
[----:B--2---:R-:W-:Y:S01]  /*0cc0*/  UMOV UR8, 0x400 ;  /* 0x0000040000087882 */ /* 0x004fe20000000000 */
[----:B------:R-:W-:Y:S01]  /*0cd0*/  UMOV UR7, 0x20 ;  /* 0x0000002000077882 */ /* 0x000fe20000000000 */
[----:B------:R-:W-:Y:S02]  /*0ce0*/  ULEA UR8, UR37, UR8, 0x18 ;  /* 0x0000000825087291 */ /* 0x000fe4000f8ec0ff */
[----:B---3--:R-:W-:-:S04]  /*0cf0*/  UIADD3 UR12, UPT, UPT, -UR7, 0x100000, URZ ;  /* 0x00100000070c7890 */ /* 0x008fc8000fffe1ff */
[----:B------:R-:W-:Y:S02]  /*0d00*/  USHF.L.U32 UR13, UR12, 0xb, URZ ;  /* 0x0000000b0c0d7899 */ /* 0x000fe400080006ff */
[----:B------:R-:W-:Y:S01]  /*0d10*/  USHF.L.U32 UR12, UR12, 0x1, URZ ;  /* 0x000000010c0c7899 */ /* 0x000fe200080006ff */
[----:B------:R-:W-:Y:S01]  /*0d20*/  ELECT P0, URZ, PT ;  /* 0x0000000000ff782f */ /* 0x000fe20003800000 */
[----:B------:R-:W2:Y:S10]  /*0d30*/  FENCE.VIEW.ASYNC.S ;  /* 0x00000000000073c6 */ /* 0x000eb40000000000 */
[----:B--2---:R4:W2:Y:S01]  /*0d40*/  SYNCS.EXCH.64 URZ, [UR8+0x130], UR12 ;  /* 0x0001300c08ff75b2 */ /* 0x0048a20008000100 */
[----:B------:R4:W3:Y:S01]  /*0d50*/  SYNCS.EXCH.64 URZ, [UR8+0x140], UR12 ;  /* 0x0001400c08ff75b2 */ /* 0x0008e20008000100 */
[----:B------:R4:W1:Y:S01]  /*0d60*/  SYNCS.EXCH.64 URZ, [UR8+0x138], UR12 ;  /* 0x0001380c08ff75b2 */ /* 0x0008620008000100 */
[----:B------:R4:W1:Y:S02]  /*0d70*/  SYNCS.EXCH.64 URZ, [UR8+0x148], UR12 ;  /* 0x0001480c08ff75b2 */ /* 0x0008640008000100 */
[----:B----4-:R-:W-:Y:S01]  /*0d80*/  NOP ;  /* 0x0000000000007918 */ /* 0x010fe20000000000 */
.L_x_14:
[----:B------:R-:W-:Y:S01]  /*0d90*/  VOTEU.ALL UP1, P1 ;  /* 0x0000000000ff7886 */ /* 0x000fe20000820000 */
[----:B--2---:R-:W2:Y:S01]  /*0da0*/  LDCU UR8, c[0x0][0x36c] ;  /* 0x00006d80ff0877ac */ /* 0x004ea20008000800 */
[----:B------:R-:W-:Y:S01]  /*0db0*/  NOP ;  /* 0x0000000000007918 */ /* 0x000fe20000000000 */
[----:B------:R-:W-:Y:S01]  /*0dc0*/  LOP3.LUT R10, R104, 0x1f, RZ, 0xc0, !PT ;  /* 0x0000001f680a7812 */ /* 0x000fe200078ec0ff */
[----:B---3--:R-:W-:Y:S01]  /*0dd0*/  UMOV UR12, 0x20 ;  /* 0x00000020000c7882 */ /* 0x008fe20000000000 */
[----:B------:R-:W-:Y:S01]  /*0de0*/  @!UP1 UMOV UR7, 0x400 ;  /* 0x0000040000079882 */ /* 0x000fe20000000000 */
[----:B------:R-:W-:-:S04]  /*0df0*/  @!UP1 UIADD3 UR12, UPT, UPT, -UR12, 0x100000, URZ ;  /* 0x001000000c0c9890 */ /* 0x000fc8000fffe1ff */
[----:B------:R-:W-:Y:S02]  /*0e00*/  @!UP1 USHF.L.U32 UR13, UR12, 0xb, URZ ;  /* 0x0000000b0c0d9899 */ /* 0x000fe400080006ff */
[----:B------:R-:W-:Y:S02]  /*0e10*/  @!UP1 USHF.L.U32 UR12, UR12, 0x1, URZ ;  /* 0x000000010c0c9899 */ /* 0x000fe400080006ff */
[----:B------:R-:W-:Y:S01]  /*0e20*/  @!UP1 ULEA UR7, UR37, UR7, 0x18 ;  /* 0x0000000725079291 */ /* 0x000fe2000f8ec0ff */
[----:B------:R-:W-:Y:S01]  /*0e30*/  VOTEU.ALL UP1, P1 ;  /* 0x0000000000ff7886 */ /* 0x000fe20000820000 */
[----:B------:R-:W-:Y:S01]  /*0e40*/  UISETP.NE.AND UP4, UPT, UR10, URZ, UPT ;  /* 0x000000ff0a00728c */ /* 0x000fe2000bf85270 */
[----:B------:R-:W3:Y:S09]  /*0e50*/  FENCE.VIEW.ASYNC.S ;  /* 0x00000000000073c6 */ /* 0x000ef20000000000 */
[----:B---3--:R3:W4:Y:S01]  /*0e60*/  @!UP1 SYNCS.EXCH.64 URZ, [UR7+0x150], UR12 ;  /* 0x0001500c07ff95b2 */ /* 0x0087220008000100 */
[----:B--2---:R-:W-:-:S09]  /*0e70*/  UISETP.EQ.U32.AND UP1, UPT, UR8, 0x1, UPT ;  /* 0x000000010800788c */ /* 0x004fd2000bf22070 */
[----:B------:R-:W-:Y:S05]  /*0e80*/  BRA.U !UP1, `(.L_x_15) ;  /* 0x0000000109087547 */ /* 0x000fea000b800000 */
[----:B-1--4-:R-:W-:Y:S01]  /*0e90*/  UCGABAR_ARV ;  /* 0x00000000000079c7 */ /* 0x012fe20008000000 */
[----:B------:R-:W-:Y:S05]  /*0ea0*/  BRA `(.L_x_16) ;  /* 0x0000000000047947 */ /* 0x000fea0003800000 */
.L_x_15:
[----:B-1--4-:R-:W-:Y:S01]  /*0eb0*/  NOP ;  /* 0x0000000000007918 */ /* 0x012fe20000000000 */
.L_x_16:
[----:B------:R-:W1:Y:S01]  /*0ec0*/  S2R R20, SR_CTAID.Y ;  /* 0x0000000000147919 */ /* 0x000e620000002600 */
[----:B------:R-:W-:-:S05]  /*0ed0*/  CS2R.32 R90, SR_CgaSize ;  /* 0x00000000005a7805 */ /* 0x000fca0000008a00 */
[----:B------:R-:W-:-:S05]  /*0ee0*/  IMAD R90, R90, -0xa0, RZ ;  /* 0xffffff605a5a7824 */ /* 0x000fca00078e02ff */
[----:B---3--:R-:W-:-:S14]  /*0ef0*/  R2UR UR7, R90 ;  /* 0x000000005a0772ca */ /* 0x008fdc00000e0000 */
[----:B------:R-:W2:Y:S01]  /*0f00*/  LDCU UR7, c[0x0][UR7+0x2b4] ;  /* 0x00005680070777ac */ /* 0x000ea20008000800 */
[----:B------:R-:W-:-:S05]  /*0f10*/  CS2R.32 R0, SR_CgaSize ;  /* 0x0000000000007805 */ /* 0x000fca0000008a00 */
[----:B------:R-:W-:-:S06]  /*0f20*/  IMAD R0, R0, -0xa0, RZ ;  /* 0xffffff6000007824 */ /* 0x000fcc00078e02ff */
[----:B------:R-:W3:Y:S01]  /*0f30*/  LDC R0, c[0x0][R0+0x2a4] ;  /* 0x0000a90000007b82 */ /* 0x000ee20000000800 */
[----:B------:R-:W-:Y:S01]  /*0f40*/  PRMT R8, RZ, 0x7610, R8 ;  /* 0x00007610ff087816 */ /* 0x000fe20000000008 */
[----:B------:R-:W4:Y:S01]  /*0f50*/  S2R R11, SR_CTAID.X ;  /* 0x00000000000b7919 */ /* 0x000f220000002500 */
[----:B------:R-:W-:-:S05]  /*0f60*/  CS2R.32 R90, SR_CgaSize ;  /* 0x00000000005a7805 */ /* 0x000fca0000008a00 */
[----:B------:R-:W-:-:S05]  /*0f70*/  IMAD R90, R90, -0xa0, RZ ;  /* 0xffffff605a5a7824 */ /* 0x000fca00078e02ff */
[----:B------:R-:W-:-:S14]  /*0f80*/  R2UR UR8, R90 ;  /* 0x000000005a0872ca */ /* 0x000fdc00000e0000 */
[----:B------:R-:W3:Y:S01]  /*0f90*/  LDCU UR8, c[0x0][UR8+0x2b0] ;  /* 0x00005600080877ac */ /* 0x000ee20008000800 */
[----:B------:R-:W-:Y:S01]  /*0fa0*/  UISETP.NE.AND UP2, UPT, UR10, 0x2, UPT ;  /* 0x000000020a00788c */ /* 0x000fe2000bf45270 */
[----:B------:R-:W2:Y:S01]  /*0fb0*/  LDC R9, c[0x0][0xb24] ;  /* 0x0002c900ff097b82 */ /* 0x000ea20000000800 */
[----:B------:R-:W-:-:S05]  /*0fc0*/  CS2R.32 R2, SR_CgaSize ;  /* 0x0000000000027805 */ /* 0x000fca0000008a00 */
[----:B------:R-:W-:-:S06]  /*0fd0*/  IMAD R2, R2, -0xa0, RZ ;  /* 0xffffff6002027824 */ /* 0x000fcc00078e02ff */
[----:B------:R-:W3:Y:S08]  /*0fe0*/  LDC R2, c[0x0][R2+0x2a0] ;  /* 0x0000a80002027b82 */ /* 0x000ef00000000800 */
[----:B------:R-:W3:Y:S01]  /*0ff0*/  LDC R40, c[0x0][0xb24] ;  /* 0x0002c900ff287b82 */ /* 0x000ee20000000800 */
[----:B-1----:R-:W-:-:S07]  /*1000*/  I2FP.F32.U32 R3, R20 ;  /* 0x0000001400037245 */ /* 0x002fce0000201000 */
[----:B------:R-:W1:Y:S01]  /*1010*/  S2UR UR36, SR_CTAID.Z ;  /* 0x00000000002479c3 */ /* 0x000e620000002700 */
[----:B--2---:R-:W-:Y:S01]  /*1020*/  ISETP.GE.AND P0, PT, R9, 0x1, PT ;  /* 0x000000010900780c */ /* 0x004fe20003f06270 */
[----:B----4-:R-:W-:Y:S01]  /*1030*/  IMAD.MOV.U32 R21, RZ, RZ, R11 ;  /* 0x000000ffff157224 */ /* 0x010fe200078e000b */
[----:B------:R-:W-:Y:S01]  /*1040*/  I2FP.F32.U32 R4, R11 ;  /* 0x0000000b00047245 */ /* 0x000fe20000201000 */
[----:B------:R-:W-:Y:S01]  /*1050*/  FMUL R3, R3, UR7 ;  /* 0x0000000703037c20 */ /* 0x000fe20008400000 */
[----:B------:R-:W2:Y:S03]  /*1060*/  LDCU UR7, c[0x0][0xb30] ;  /* 0x00016600ff0777ac */ /* 0x000ea60008000800 */
[----:B---3--:R-:W-:Y:S01]  /*1070*/  FMUL R4, R4, UR8 ;  /* 0x0000000804047c20 */ /* 0x008fe20008400000 */
[----:B------:R-:W3:Y:S08]  /*1080*/  F2I.U32.TRUNC.NTZ R83, R3 ;  /* 0x0000000300537305 */ /* 0x000ef0000020f000 */
[----:B------:R-:W4:Y:S01]  /*1090*/  F2I.U32.TRUNC.NTZ R90, R4 ;  /* 0x00000004005a7305 */ /* 0x000f22000020f000 */
[----:B--2---:R-:W-:Y:S01]  /*10a0*/  UISETP.NE.AND UP3, UPT, UR7, 0x1, UPT ;  /* 0x000000010700788c */ /* 0x004fe2000bf65270 */
[----:B---3--:R-:W-:-:S05]  /*10b0*/  IADD3 R83, PT, PT, -R83, RZ, RZ ;  /* 0x000000ff53537210 */ /* 0x008fca0007ffe1ff */
[----:B------:R-:W-:Y:S01]  /*10c0*/  IMAD R83, R0, R83, R20 ;  /* 0x0000005300537224 */ /* 0x000fe200078e0214 */
[----:B------:R-:W-:Y:S01]  /*10d0*/  PRMT R0, RZ, 0x7610, R0 ;  /* 0x00007610ff007816 */ /* 0x000fe20000000000 */
[----:B----4-:R-:W-:-:S04]  /*10e0*/  IMAD.MOV R90, RZ, RZ, -R90 ;  /* 0x000000ffff5a7224 */ /* 0x010fc800078e0a5a */
[----:B------:R-:W-:Y:S01]  /*10f0*/  IMAD R90, R2, R90, R11 ;  /* 0x0000005a025a7224 */ /* 0x000fe200078e020b */
[----:B-1----:R-:W-:Y:S06]  /*1100*/  BRA.U UP4, `(.L_x_17) ;  /* 0x0000000104247547 */ /* 0x002fec000b800000 */
[----:B------:R-:W-:Y:S01]  /*1110*/  ISETP.NE.AND P1, PT, R83, RZ, PT ;  /* 0x000000ff5300720c */ /* 0x000fe20003f25270 */
[----:B------:R-:W-:Y:S01]  /*1120*/  IMAD.MOV.U32 R0, RZ, RZ, 0x3 ;  /* 0x00000003ff007424 */ /* 0x000fe200078e00ff */
[C---:B------:R-:W-:Y:S02]  /*1130*/  LOP3.LUT R3, R90.reuse, 0xfffffffe, RZ, 0xc0, !PT ;  /* 0xfffffffe5a037812 */ /* 0x040fe400078ec0ff */
[----:B------:R-:W-:Y:S02]  /*1140*/  ISETP.LT.U32.OR P1, PT, R90, 0x2, !P1 ;  /* 0x000000025a00780c */ /* 0x000fe40004f21470 */
[----:B------:R-:W-:Y:S02]  /*1150*/  SHF.L.U32 R0, R0, R3, RZ ;  /* 0x0000000300007219 */ /* 0x000fe400000006ff */
[----:B------:R-:W-:Y:S02]  /*1160*/  SEL R5, RZ, 0x1, !P1 ;  /* 0x00000001ff057807 */ /* 0x000fe40004800000 */
[----:B------:R-:W-:-:S05]  /*1170*/  SEL R2, RZ, 0x2, !P1 ;  /* 0x00000002ff027807 */ /* 0x000fca0004800000 */
[----:B------:R-:W-:-:S05]  /*1180*/  IMAD.IADD R2, R5, 0x1, R2 ;  /* 0x0000000105027824 */ /* 0x000fca00078e0202 */
[----:B------:R-:W-:Y:S02]  /*1190*/  PRMT R8, R2, 0x7610, R8 ;  /* 0x0000761002087816 */ /* 0x000fe40000000008 */
.L_x_17:
[----:B------:R-:W-:Y:S05]  /*11a0*/  @!P0 BRA `(.L_x_18) ;  /* 0x0000000000b88947 */ /* 0x000fea0003800000 */
[----:B------:R-:W1:Y:S01]  /*11b0*/  LDC.64 R4, c[0x0][0xb18] ;  /* 0x0002c600ff047b82 */ /* 0x000e620000000a00 */
[----:B------:R-:W-:-:S07]  /*11c0*/  ISETP.NE.AND P0, PT, R9, 0x1, PT ;  /* 0x000000010900780c */ /* 0x000fce0003f05270 */
[----:B------:R-:W2:Y:S08]  /*11d0*/  LDC R14, c[0x0][0xb0c] ;  /* 0x0002c300ff0e7b82 */ /* 0x000eb00000000800 */
[----:B------:R-:W3:Y:S08]  /*11e0*/  LDC R13, c[0x0][0x370] ;  /* 0x0000dc00ff0d7b82 */ /* 0x000ef00000000800 */
[----:B------:R-:W4:Y:S01]  /*11f0*/  LDC R16, c[0x0][0x374] ;  /* 0x0000dd00ff107b82 */ /* 0x000f220000000800 */
[----:B-1----:R-:W-:-:S07]  /*1200*/  ISETP.NE.AND P1, PT, R4, 0x1, PT ;  /* 0x000000010400780c */ /* 0x002fce0003f25270 */
[----:B------:R-:W3:Y:S01]  /*1210*/  LDC.64 R6, c[0x0][0xb10] ;  /* 0x0002c400ff067b82 */ /* 0x000ee20000000a00 */
[----:B--2---:R-:W-:-:S07]  /*1220*/  ISETP.NE.AND P2, PT, R14, 0x1, PT ;  /* 0x000000010e00780c */ /* 0x004fce0003f45270 */
[----:B------:R-:W1:Y:S08]  /*1230*/  LDC R12, c[0x0][0xb20] ;  /* 0x0002c800ff0c7b82 */ /* 0x000e700000000800 */
[----:B------:R-:W2:Y:S01]  /*1240*/  LDC.64 R2, c[0x0][0xb28] ;  /* 0x0002ca00ff027b82 */ /* 0x000ea20000000a00 */
[----:B----4-:R-:W-:-:S04]  /*1250*/  IMAD.HI.U32 R15, R16, R5, RZ ;  /* 0x00000005100f7227 */ /* 0x010fc800078e00ff */
[----:B------:R-:W-:-:S04]  /*1260*/  IMAD.HI.U32 R5, R20, R5, RZ ;  /* 0x0000000514057227 */ /* 0x000fc800078e00ff */
[----:B---3--:R-:W-:-:S04]  /*1270*/  IMAD.HI.U32 R18, R13, R6, RZ ;  /* 0x000000060d127227 */ /* 0x008fc800078e00ff */
[C---:B------:R-:W-:Y:S01]  /*1280*/  IMAD.HI.U32 R22, R11.reuse, R6, RZ ;  /* 0x000000060b167227 */ /* 0x040fe200078e00ff */
[-C--:B------:R-:W-:Y:S02]  /*1290*/  @P2 SHF.R.U32.HI R13, RZ, R7.reuse, R18 ;  /* 0x00000007ff0d2219 */ /* 0x080fe40000011612 */
[-C--:B-1----:R-:W-:Y:S02]  /*12a0*/  @P1 SHF.R.U32.HI R16, RZ, R12.reuse, R15 ;  /* 0x0000000cff101219 */ /* 0x082fe4000001160f */
[----:B------:R-:W-:Y:S02]  /*12b0*/  SHF.R.U32.HI R5, RZ, R12, R5 ;  /* 0x0000000cff057219 */ /* 0x000fe40000011605 */
[----:B------:R-:W-:Y:S02]  /*12c0*/  SHF.R.U32.HI R22, RZ, R7, R22 ;  /* 0x00000007ff167219 */ /* 0x000fe40000011616 */
[----:B------:R-:W-:Y:S01]  /*12d0*/  SEL R5, R20, R5, !P1 ;  /* 0x0000000514057207 */ /* 0x000fe20004800000 */
[----:B--2---:R-:W-:Y:S01]  /*12e0*/  IMAD.HI.U32 R18, R16, R2, RZ ;  /* 0x0000000210127227 */ /* 0x004fe200078e00ff */
[----:B------:R-:W-:-:S02]  /*12f0*/  SEL R21, R11, R22, !P2 ;  /* 0x000000160b157207 */ /* 0x000fc40005000000 */
[----:B------:R-:W-:Y:S01]  /*1300*/  IADD3 R7, PT, PT, -R5, RZ, RZ ;  /* 0x000000ff05077210 */ /* 0x000fe20007ffe1ff */
[----:B------:R-:W-:Y:S01]  /*1310*/  IMAD.HI.U32 R6, R13, R2, RZ ;  /* 0x000000020d067227 */ /* 0x000fe200078e00ff */
[----:B------:R-:W-:-:S03]  /*1320*/  @P0 SHF.R.U32.HI R16, RZ, R3, R18 ;  /* 0x00000003ff100219 */ /* 0x000fc60000011612 */
[----:B------:R-:W-:Y:S01]  /*1330*/  IMAD R7, R4, R7, R20 ;  /* 0x0000000704077224 */ /* 0x000fe200078e0214 */
[----:B------:R-:W-:Y:S01]  /*1340*/  @P0 SHF.R.U32.HI R13, RZ, R3, R6 ;  /* 0x00000003ff0d0219 */ /* 0x000fe20000011606 */
[----:B------:R-:W-:-:S04]  /*1350*/  IMAD R16, R16, R9, RZ ;  /* 0x0000000910107224 */ /* 0x000fc800078e02ff */
[----:B------:R-:W-:Y:S01]  /*1360*/  IMAD R6, R13, R9, RZ ;  /* 0x000000090d067224 */ /* 0x000fe200078e02ff */
[----:B------:R-:W-:-:S04]  /*1370*/  ISETP.GE.AND P1, PT, R5, R16, PT ;  /* 0x000000100500720c */ /* 0x000fc80003f26270 */
[----:B------:R-:W-:Y:S01]  /*1380*/  ISETP.GE.OR P1, PT, R21, R6, P1 ;  /* 0x000000061500720c */ /* 0x000fe20000f26670 */
[----:B------:R-:W-:-:S05]  /*1390*/  IMAD.HI.U32 R6, R5, R2, RZ ;  /* 0x0000000205067227 */ /* 0x000fca00078e00ff */
[----:B------:R-:W-:-:S04]  /*13a0*/  SHF.R.U32.HI R6, RZ, R3, R6 ;  /* 0x00000003ff067219 */ /* 0x000fc80000011606 */
[----:B------:R-:W-:-:S03]  /*13b0*/  SEL R6, R5, R6, !P0 ;  /* 0x0000000605067207 */ /* 0x000fc60004000000 */
[----:B------:R-:W-:Y:S01]  /*13c0*/  @!P1 IMAD.HI.U32 R12, R21, R2, RZ ;  /* 0x00000002150c9227 */ /* 0x000fe200078e00ff */
[----:B------:R-:W-:-:S04]  /*13d0*/  IADD3 R2, PT, PT, -R6, RZ, RZ ;  /* 0x000000ff06027210 */ /* 0x000fc80007ffe1ff */
[----:B------:R-:W-:Y:S01]  /*13e0*/  @!P1 SHF.R.U32.HI R12, RZ, R3, R12 ;  /* 0x00000003ff0c9219 */ /* 0x000fe2000001160c */
[----:B------:R-:W-:-:S03]  /*13f0*/  IMAD R2, R9, R2, R5 ;  /* 0x0000000209027224 */ /* 0x000fc600078e0205 */
[----:B------:R-:W-:-:S05]  /*1400*/  @!P1 SEL R3, R21, R12, !P0 ;  /* 0x0000000c15039207 */ /* 0x000fca0004000000 */
[--C-:B------:R-:W-:Y:S02]  /*1410*/  @!P1 IMAD.IADD R6, R6, 0x1, -R3.reuse ;  /* 0x0000000106069824 */ /* 0x100fe400078e0a03 */
[----:B------:R-:W-:Y:S01]  /*1420*/  @!P1 IMAD R3, R2, R13, R3 ;  /* 0x0000000d02039224 */ /* 0x000fe200078e0203 */
[----:B------:R-:W-:Y:S01]  /*1430*/  IADD3 R2, PT, PT, -R21, RZ, RZ ;  /* 0x000000ff15027210 */ /* 0x000fe20007ffe1ff */
[----:B------:R-:W-:Y:S02]  /*1440*/  @!P1 IMAD R5, R6, R9, R21 ;  /* 0x0000000906059224 */ /* 0x000fe400078e0215 */
[----:B------:R-:W-:Y:S02]  /*1450*/  @!P1 IMAD.MOV.U32 R21, RZ, RZ, R3 ;  /* 0x000000ffff159224 */ /* 0x000fe400078e0003 */
[----:B------:R-:W-:Y:S02]  /*1460*/  IMAD R2, R14, R2, R11 ;  /* 0x000000020e027224 */ /* 0x000fe400078e020b */
[----:B------:R-:W-:-:S02]  /*1470*/  IMAD R20, R5, R4, R7 ;  /* 0x0000000405147224 */ /* 0x000fc400078e0207 */
[----:B------:R-:W-:Y:S02]  /*1480*/  IMAD R21, R21, R14, R2 ;  /* 0x0000000e15157224 */ /* 0x000fe400078e0202 */
.L_x_18:
[----:B------:R-:W-:Y:S05]  /*1490*/  BRA.U UP3, `(.L_x_19) ;  /* 0x0000000103407547 */ /* 0x000fea000b800000 */
[----:B------:R-:W1:Y:S08]  /*14a0*/  LDC.64 R4, c[0x0][0xb10] ;  /* 0x0002c400ff047b82 */ /* 0x000e700000000a00 */
[----:B------:R-:W2:Y:S08]  /*14b0*/  LDC.64 R2, c[0x0][0xb18] ;  /* 0x0002c600ff027b82 */ /* 0x000eb00000000a00 */
[----:B------:R-:W3:Y:S08]  /*14c0*/  LDC R6, c[0x0][0xb20] ;  /* 0x0002c800ff067b82 */ /* 0x000ef00000000800 */
[----:B------:R-:W4:Y:S01]  /*14d0*/  LDC R12, c[0x0][0xb0c] ;  /* 0x0002c300ff0c7b82 */ /* 0x000f220000000800 */
[----:B-1----:R-:W-:-:S05]  /*14e0*/  IMAD.HI.U32 R4, R21, R4, RZ ;  /* 0x0000000415047227 */ /* 0x002fca00078e00ff */
[----:B------:R-:W-:Y:S01]  /*14f0*/  SHF.R.U32.HI R4, RZ, R5, R4 ;  /* 0x00000005ff047219 */ /* 0x000fe20000011604 */
[----:B--2---:R-:W-:Y:S01]  /*1500*/  IMAD.HI.U32 R3, R20, R3, RZ ;  /* 0x0000000314037227 */ /* 0x004fe200078e00ff */
[----:B------:R-:W-:-:S04]  /*1510*/  ISETP.NE.AND P0, PT, R2, 0x1, PT ;  /* 0x000000010200780c */ /* 0x000fc80003f05270 */
[----:B---3--:R-:W-:-:S04]  /*1520*/  SHF.R.U32.HI R3, RZ, R6, R3 ;  /* 0x00000006ff037219 */ /* 0x008fc80000011603 */
[----:B------:R-:W-:Y:S02]  /*1530*/  SEL R3, R20, R3, !P0 ;  /* 0x0000000314037207 */ /* 0x000fe40004000000 */
[----:B----4-:R-:W-:-:S04]  /*1540*/  ISETP.NE.AND P1, PT, R12, 0x1, PT ;  /* 0x000000010c00780c */ /* 0x010fc80003f25270 */
[----:B------:R-:W-:-:S05]  /*1550*/  SEL R6, R21, R4, !P1 ;  /* 0x0000000415067207 */ /* 0x000fca0004800000 */
[----:B------:R-:W-:Y:S02]  /*1560*/  IMAD.IADD R4, R3, 0x1, -R6 ;  /* 0x0000000103047824 */ /* 0x000fe400078e0a06 */
[----:B------:R-:W-:Y:S02]  /*1570*/  IMAD.IADD R3, R6, 0x1, -R3 ;  /* 0x0000000106037824 */ /* 0x000fe400078e0a03 */
[----:B------:R-:W-:Y:S02]  /*1580*/  IMAD R21, R4, R12, R21 ;  /* 0x0000000c04157224 */ /* 0x000fe400078e0215 */
[----:B------:R-:W-:Y:S02]  /*1590*/  IMAD R20, R3, R2, R20 ;  /* 0x0000000203147224 */ /* 0x000fe400078e0214 */
.L_x_19:
[----:B------:R-:W-:Y:S05]  /*15a0*/  BRA.U !UP1, `(.L_x_20) ;  /* 0x00000001090c7547 */ /* 0x000fea000b800000 */
[----:B------:R-:W-:Y:S01]  /*15b0*/  UCGABAR_WAIT ;  /* 0x0000000000007dc7 */ /* 0x000fe20008000000 */
[----:B------:R-:W-:Y:S01]  /*15c0*/  CCTL.IVALL ;  /* 0x00000000ff00798f */ /* 0x000fe20002000000 */
[----:B------:R-:W-:Y:S05]  /*15d0*/  BRA `(.L_x_21) ;  /* 0x0000000000047947 */ /* 0x000fea0003800000 */
.L_x_20:
[----:B------:R-:W-:Y:S06]  /*15e0*/  BAR.SYNC.DEFER_BLOCKING 0x0 ;  /* 0x0000000000007b1d */ /* 0x000fec0000010000 */
.L_x_21:
[----:B------:R-:W-:Y:S05]  /*15f0*/  BRA.U UP2, `(.L_x_22) ;  /* 0x0000001502447547 */ /* 0x000fea000b800000 */
[----:B------:R-:W1:Y:S01]  /*1600*/  LDCU UR4, c[0x0][0x38c] ;  /* 0x00007180ff0477ac */ /* 0x000e620008000800 */
[----:B------:R-:W2:Y:S01]  /*1610*/  LDC R9, c[0x0][0x370] ;  /* 0x0000dc00ff097b82 */ /* 0x000ea20000000800 */
[C---:B------:R-:W-:Y:S01]  /*1620*/  IMAD.SHL.U32 R17, R11.reuse, 0x80, RZ ;  /* 0x000000800b117824 */ /* 0x040fe200078e00ff */
[----:B------:R-:W-:Y:S01]  /*1630*/  PLOP3.LUT P1, PT, PT, PT, UP5, 0x80, 0x8 ;  /* 0x000000000008781c */ /* 0x000fe20003f2f058 */
[----:B------:R-:W-:Y:S01]  /*1640*/  UISETP.NE.AND UP1, UPT, UR10, URZ, UPT ;  /* 0x000000ff0a00728c */ /* 0x000fe2000bf25270 */
[----:B------:R-:W-:Y:S01]  /*1650*/  ISETP.NE.AND P4, PT, R10, RZ, P5 ;  /* 0x000000ff0a00720c */ /* 0x000fe20002f85270 */
[----:B------:R-:W-:Y:S01]  /*1660*/  IMAD.SHL.U32 R16, R11, 0x40, RZ ;  /* 0x000000400b107824 */ /* 0x000fe200078e00ff */
[----:B------:R-:W-:Y:S01]  /*1670*/  PLOP3.LUT P1, PT, P1, PT, PT, 0x8, 0x80 ;  /* 0x000000000080781c */ /* 0x000fe20000f2e170 */
[----:B------:R-:W-:Y:S01]  /*1680*/  IMAD.MOV.U32 R15, RZ, RZ, 0x1 ;  /* 0x00000001ff0f7424 */ /* 0x000fe200078e00ff */
[----:B------:R-:W3:Y:S01]  /*1690*/  LDC R0, c[0x0][0x374] ;  /* 0x0000dd00ff007b82 */ /* 0x000ee20000000800 */
[----:B------:R-:W-:Y:S01]  /*16a0*/  IMAD.MOV.U32 R14, RZ, RZ, RZ ;  /* 0x000000ffff0e7224 */ /* 0x000fe200078e00ff */
[----:B------:R-:W-:Y:S01]  /*16b0*/  CS2R R12, SRZ ;  /* 0x00000000000c7805 */ /* 0x000fe2000001ff00 */
[----:B------:R-:W-:Y:S01]  /*16c0*/  IMAD.MOV.U32 R10, RZ, RZ, 0x1 ;  /* 0x00000001ff0a7424 */ /* 0x000fe200078e00ff */
[----:B------:R-:W-:Y:S01]  /*16d0*/  LOP3.LUT R17, R17, 0x80, RZ, 0xc0, !PT ;  /* 0x0000008011117812 */ /* 0x000fe200078ec0ff */
[----:B------:R-:W4:Y:S01]  /*16e0*/  LDCU.64 UR14, c[0x0][0x348] ;  /* 0x00006900ff0e77ac */ /* 0x000f220008000a00 */
[----:B-1----:R-:W-:-:S02]  /*16f0*/  UIADD3 UR5, UPT, UPT, UR4, 0x7f, URZ ;  /* 0x0000007f04057890 */ /* 0x002fc4000fffe0ff */
[----:B------:R-:W-:Y:S02]  /*1700*/  USEL UR22, UR6, 0x2, UP1 ;  /* 0x0000000206167887 */ /* 0x000fe40008800000 */
[----:B------:R-:W-:Y:S01]  /*1710*/  USHF.R.S32.HI UR7, URZ, 0x1f, UR5 ;  /* 0x0000001fff077899 */ /* 0x000fe20008011405 */
[----:B------:R-:W-:-:S03]  /*1720*/  UMOV UR23, URZ ;  /* 0x000000ff00177c82 */ /* 0x000fc60008000000 */
[----:B------:R-:W-:Y:S02]  /*1730*/  ULEA.HI UR7, UR7, UR5, URZ, 0x7 ;  /* 0x0000000507077291 */ /* 0x000fe4000f8f38ff */
[----:B------:R-:W-:Y:S02]  /*1740*/  UIADD3 UR5, UPT, UPT, UR4, -0x1, URZ ;  /* 0xffffffff04057890 */ /* 0x000fe4000fffe0ff */
[----:B------:R-:W-:Y:S02]  /*1750*/  USHF.R.S32.HI UR7, URZ, 0x7, UR7 ;  /* 0x00000007ff077899 */ /* 0x000fe40008011407 */
[----:B------:R-:W-:Y:S02]  /*1760*/  UISETP.GE.U32.AND UP2, UPT, UR5, -0xff, UPT ;  /* 0xffffff010500788c */ /* 0x000fe4000bf46070 */
[----:B------:R-:W-:Y:S02]  /*1770*/  UISETP.LT.U32.AND UP0, UPT, UR7, 0x8, UPT ;  /* 0x000000080700788c */ /* 0x000fe4000bf01070 */
[----:B------:R-:W-:-:S02]  /*1780*/  UIADD3 UR4, UPT, UPT, UR4, 0xfe, URZ ;  /* 0x000000fe04047890 */ /* 0x000fc4000fffe0ff */
[----:B------:R-:W-:-:S04]  /*1790*/  USEL UR5, UR7, 0x8, UP0 ;  /* 0x0000000807057887 */ /* 0x000fc80008000000 */
[----:B------:R-:W-:Y:S02]  /*17a0*/  UIADD3 UR21, UPT, UPT, UR5, -0x1, URZ ;  /* 0xffffffff05157890 */ /* 0x000fe4000fffe0ff */
[----:B------:R-:W-:Y:S02]  /*17b0*/  @UP2 UIADD3 UR21, UPT, UPT, UR5, URZ, URZ ;  /* 0x000000ff05152290 */ /* 0x000fe4000fffe0ff */
[----:B------:R-:W-:Y:S02]  /*17c0*/  UIADD3 UR24, UPT, UPT, UR7, -UR5, URZ ;  /* 0x8000000507187290 */ /* 0x000fe4000fffe0ff */
[----:B------:R-:W-:Y:S02]  /*17d0*/  UIADD3 UR13, UPT, UPT, UR21, 0x1, URZ ;  /* 0x00000001150d7890 */ /* 0x000fe4000fffe0ff */
[----:B--2-4-:R-:W-:-:S12]  /*17e0*/  UIADD3 UR21, UPT, UPT, -UR21, URZ, URZ ;  /* 0x000000ff15157290 */ /* 0x014fd8000fffe1ff */
.L_x_42:
[----:B------:R-:W-:Y:S01]  /*17f0*/  UISETP.NE.AND UP0, UPT, UR37, URZ, UPT ;  /* 0x000000ff2500728c */ /* 0x000fe2000bf05270 */
[----:B------:R-:W1:Y:S08]  /*1800*/  S2UR UR37, SR_CgaCtaId ;  /* 0x00000000002579c3 */ /* 0x000e700000008800 */
[----:B------:R-:W-:Y:S05]  /*1810*/  BRA.U UP0, `(.L_x_23) ;  /* 0x0000000100347547 */ /* 0x000fea000b800000 */
[----:B------:R-:W2:Y:S01]  /*1820*/  S2R R2, SR_CgaCtaId ;  /* 0x0000000000027919 */ /* 0x000ea20000008800 */
[----:B------:R-:W-:-:S04]  /*1830*/  MOV R3, 0x400 ;  /* 0x0000040000037802 */ /* 0x000fc80000000f00 */
[----:B--2---:R-:W-:Y:S02]  /*1840*/  LEA R3, R2, R3, 0x18 ;  /* 0x0000000302037211 */ /* 0x004fe400078ec0ff */
[----:B------:R-:W-:-:S03]  /*1850*/  SHF.L.U32 R2, R10, 0x1f, RZ ;  /* 0x0000001f0a027819 */ /* 0x000fc600000006ff */
[----:B------:R-:W-:-:S04]  /*1860*/  IMAD R3, R12, 0x8, R3 ;  /* 0x000000080c037824 */ /* 0x000fc800078e0203 */
[----:B------:R-:W2:Y:S02]  /*1870*/  SYNCS.PHASECHK.TRANS64.TRYWAIT P0, [R3+URZ+0x140], R2 ;  /* 0x00014002030075a7 */ /* 0x000ea400080011ff */
[----:B--2---:R-:W-:Y:S05]  /*1880*/  @!P0 BRA `(.L_x_24) ;  /* 0x0000008400188947 */ /* 0x004fea0003800000 */
.L_x_147:
[----:B------:R-:W-:Y:S01]  /*1890*/  VIADD R12, R12, 0x1 ;  /* 0x000000010c0c7836 */ /* 0x000fe20000000000 */
[----:B------:R2:W-:Y:S04]  /*18a0*/  SYNCS.ARRIVE.TRANS64.A1T0 RZ, [R3+URZ+0x130], RZ ;  /* 0x000130ff03ff79a7 */ /* 0x0005e800081000ff */
[----:B------:R-:W-:-:S04]  /*18b0*/  ISETP.NE.AND P0, PT, R12, 0x2, PT ;  /* 0x000000020c00780c */ /* 0x000fc80003f05270 */
[----:B------:R-:W-:Y:S02]  /*18c0*/  SEL R12, R12, RZ, P0 ;  /* 0x000000ff0c0c7207 */ /* 0x000fe40000000000 */
[----:B--2---:R-:W-:-:S04]  /*18d0*/  SEL R3, RZ, 0x1, P0 ;  /* 0x00000001ff037807 */ /* 0x004fc80000000000 */
[----:B------:R-:W-:-:S07]  /*18e0*/  LOP3.LUT R10, R10, R3, RZ, 0x3c, !PT ;  /* 0x000000030a0a7212 */ /* 0x000fce00078e3cff */
.L_x_23:
[----:B------:R-:W-:Y:S01]  /*18f0*/  UMOV UR6, 0x400 ;  /* 0x0000040000067882 */ /* 0x000fe20000000000 */
[----:B------:R-:W-:Y:S01]  /*1900*/  LEA.HI R3, R21, R21, RZ, 0x1 ;  /* 0x0000001515037211 */ /* 0x000fe200078f08ff */
[----:B-1----:R-:W-:Y:S01]  /*1910*/  ULEA UR6, UR37, UR6, 0x18 ;  /* 0x0000000625067291 */ /* 0x002fe2000f8ec0ff */
[----:B------:R-:W-:Y:S01]  /*1920*/  SHF.L.U32 R2, R15, 0x1f, RZ ;  /* 0x0000001f0f027819 */ /* 0x000fe200000006ff */
[----:B------:R-:W-:Y:S01]  /*1930*/  UISETP.GE.U32.AND UP0, UPT, UR4, 0xff, UPT ;  /* 0x000000ff0400788c */ /* 0x000fe2000bf06070 */
[----:B------:R-:W-:Y:S01]  /*1940*/  R2UR UR35, R16 ;  /* 0x00000000102372ca */ /* 0x000fe200000e0000 */
[----:B------:R-:W-:Y:S01]  /*1950*/  ULEA UR8, UR23, UR6, 0x3 ;  /* 0x0000000617087291 */ /* 0x000fe2000f8e18ff */
[----:B------:R-:W-:Y:S01]  /*1960*/  IMAD.SHL.U32 R3, R3, 0x40, RZ ;  /* 0x0000004003037824 */ /* 0x000fe200078e00ff */
[----:B------:R-:W-:Y:S01]  /*1970*/  R2UR UR11, R17 ;  /* 0x00000000110b72ca */ /* 0x000fe200000e0000 */
[----:B------:R-:W-:-:S03]  /*1980*/  UMOV UR25, URZ ;  /* 0x000000ff00197c82 */ /* 0x000fc60008000000 */
[----:B------:R-:W-:-:S03]  /*1990*/  LOP3.LUT R3, R3, 0xffffff80, RZ, 0xc0, !PT ;  /* 0xffffff8003037812 */ /* 0x000fc600078ec0ff */
[----:B------:R1:W2:Y:S01]  /*19a0*/  SYNCS.PHASECHK.TRANS64.TRYWAIT P0, [UR8+0x40], R2 ;  /* 0x00004002ff0075a7 */ /* 0x0002a20008001108 */
[----:B------:R-:W-:Y:S02]  /*19b0*/  R2UR UR9, R3 ;  /* 0x00000000030972ca */ /* 0x000fe400000e0000 */
[----:B------:R-:W-:-:S11]  /*19c0*/  R2UR UR8, R20 ;  /* 0x00000000140872ca */ /* 0x000fd600000e0000 */
[----:B------:R-:W-:Y:S02]  /*19d0*/  ULOP3.LUT UR35, UR9, 0x40, UR35, 0xf8, !UPT ;  /* 0x0000004009237892 */ /* 0x000fe4000f8ef823 */
[----:B------:R-:W-:Y:S01]  /*19e0*/  ULEA UR11, UR8, UR11, 0x8 ;  /* 0x0000000b080b7291 */ /* 0x000fe2000f8e40ff */
[----:B------:R-:W-:Y:S11]  /*19f0*/  BRA.U !UP0, `(.L_x_25) ;  /* 0x0000000108c07547 */ /* 0x000ff6000b800000 */
[----:B------:R-:W-:Y:S01]  /*1a00*/  UMOV UR16, UR21 ;  /* 0x0000001500107c82 */ /* 0x000fe20008000000 */
[----:B------:R-:W-:Y:S01]  /*1a10*/  UMOV UR17, UR23 ;  /* 0x0000001700117c82 */ /* 0x000fe20008000000 */
[----:B------:R-:W-:-:S05]  /*1a20*/  UMOV UR34, URZ ;  /* 0x000000ff00227c82 */ /* 0x000fca0008000000 */
.L_x_31:
[----:B------:R-:W-:Y:S01]  /*1a30*/  ULEA UR33, UR17, UR6, 0x3 ;  /* 0x0000000611217291 */ /* 0x000fe2000f8e18ff */
[----:B------:R-:W-:Y:S01]  /*1a40*/  @P5 MOV R3, 0xc000 ;  /* 0x0000c00000035802 */ /* 0x000fe20000000f00 */
[----:B-12-4-:R-:W-:Y:S10]  /*1a50*/  @P0 BRA `(.L_x_26) ;  /* 0x00000000000c0947 */ /* 0x016ff40003800000 */
[----:B------:R-:W-:-:S04]  /*1a60*/  SHF.L.U32 R5, R15, 0x1f, RZ ;  /* 0x0000001f0f057819 */ /* 0x000fc800000006ff */
[----:B------:R-:W2:Y:S02]  /*1a70*/  SYNCS.PHASECHK.TRANS64.TRYWAIT P0, [UR33+0x40], R5 ;  /* 0x00004005ff0075a7 */ /* 0x000ea40008001121 */
[----:B--2---:R-:W-:Y:S05]  /*1a80*/  @!P0 BRA `(.L_x_27) ;  /* 0x0000008000ac8947 */ /* 0x004fea0003800000 */
.L_x_26:
[----:B------:R2:W-:Y:S01]  /*1a90*/  @P5 SYNCS.ARRIVE.TRANS64 RZ, [UR33], R3 ;  /* 0x00000003ffff59a7 */ /* 0x0005e20008000021 */
[----:B------:R-:W-:Y:S02]  /*1aa0*/  ULOP3.LUT UR8, UR22, 0x2, URZ, 0xfc, !UPT ;  /* 0x0000000216087892 */ /* 0x000fe4000f8efcff */
[----:B------:R-:W-:Y:S02]  /*1ab0*/  UIADD3 UR16, UPT, UPT, UR16, 0x1, URZ ;  /* 0x0000000110107890 */ /* 0x000fe4000fffe0ff */
[----:B------:R-:W-:Y:S02]  /*1ac0*/  UISETP.NE.AND UP0, UPT, UR8, 0x2, UPT ;  /* 0x000000020800788c */ /* 0x000fe4000bf05270 */
[----:B------:R-:W-:-:S07]  /*1ad0*/  UISETP.NE.AND UP2, UPT, UR16, 0x1, UPT ;  /* 0x000000011000788c */ /* 0x000fce000bf45270 */
[----:B------:R-:W-:Y:S05]  /*1ae0*/  BRA.U UP0, `(.L_x_28) ;  /* 0x0000000100047547 */ /* 0x000fea000b800000 */
[----:B------:R-:W-:Y:S05]  /*1af0*/  BPT.TRAP 0x1 ;  /* 0x000000040000795c */ /* 0x000fea0000300000 */
.L_x_28:
[----:B------:R-:W-:Y:S04]  /*1b00*/  BSSY.RECONVERGENT B0, `(.L_x_29) ;  /* 0x0000003000007945 */ /* 0x000fe80003800200 */
[----:B------:R-:W-:Y:S05]  /*1b10*/  @!P4 BRA `(.L_x_30) ;  /* 0x000000000004c947 */ /* 0x000fea0003800000 */
[----:B------:R-:W-:Y:S05]  /*1b20*/  BPT.TRAP 0x1 ;  /* 0x000000040000795c */ /* 0x000fea0000300000 */
.L_x_30:
[----:B------:R-:W-:Y:S05]  /*1b30*/  BSYNC.RECONVERGENT B0 ;  /* 0x0000000000007941 */ /* 0x000fea0003800200 */
.L_x_29:
[----:B------:R-:W-:Y:S02]  /*1b40*/  UIADD3 UR23, UPT, UPT, UR17, 0x1, URZ ;  /* 0x0000000111177890 */ /* 0x000fe4000fffe0ff */
[----:B------:R-:W-:Y:S02]  /*1b50*/  ULEA UR32, UR17, UR6, 0xd ;  /* 0x0000000611207291 */ /* 0x000fe4000f8e68ff */
[----:B------:R-:W-:Y:S02]  /*1b60*/  UISETP.NE.AND UP0, UPT, UR23, 0x8, UPT ;  /* 0x000000081700788c */ /* 0x000fe4000bf05270 */
[----:B------:R-:W-:Y:S02]  /*1b70*/  UIADD3 UR28, UP1, UPT, UR14, 0x80, URZ ;  /* 0x000000800e1c7890 */ /* 0x000fe4000ff3e0ff */
[----:B------:R-:W-:Y:S02]  /*1b80*/  USEL UR9, URZ, 0x1, UP0 ;  /* 0x00000001ff097887 */ /* 0x000fe40008000000 */
[----:B------:R-:W-:-:S02]  /*1b90*/  USEL UR23, UR23, URZ, UP0 ;  /* 0x000000ff17177287 */ /* 0x000fc40008000000 */
[----:B------:R-:W-:Y:S02]  /*1ba0*/  UIADD3 UR26, UP0, UPT, UR14, 0x180, URZ ;  /* 0x000001800e1a7890 */ /* 0x000fe4000ff1e0ff */
[----:B------:R-:W-:Y:S01]  /*1bb0*/  ULEA UR8, UR23, UR6, 0x3 ;  /* 0x0000000617087291 */ /* 0x000fe2000f8e18ff */
[----:B------:R-:W-:Y:S01]  /*1bc0*/  LOP3.LUT R15, R15, UR9, RZ, 0x3c, !PT ;  /* 0x000000090f0f7c12 */ /* 0x000fe2000f8e3cff */
[----:B------:R-:W-:Y:S02]  /*1bd0*/  ULOP3.LUT UR33, UR33, 0xfefffff8, URZ, 0xc0, !UPT ;  /* 0xfefffff821217892 */ /* 0x000fe4000f8ec0ff */
[----:B------:R-:W-:Y:S01]  /*1be0*/  UIADD3.X UR29, UPT, UPT, URZ, UR15, URZ, UP1, !UPT ;  /* 0x0000000fff1d7290 */ /* 0x000fe20008ffe4ff */
[----:B-1----:R-:W-:Y:S01]  /*1bf0*/  SHF.L.U32 R2, R15, 0x1f, RZ ;  /* 0x0000001f0f027819 */ /* 0x002fe200000006ff */
[----:B------:R-:W-:Y:S02]  /*1c00*/  UIADD3 UR32, UPT, UPT, UR32, 0x6300, URZ ;  /* 0x0000630020207890 */ /* 0x000fe4000fffe0ff */
[----:B------:R-:W-:Y:S01]  /*1c10*/  UIADD3.X UR27, UPT, UPT, URZ, UR15, URZ, UP0, !UPT ;  /* 0x0000000fff1b7290 */ /* 0x000fe200087fe4ff */
[----:B------:R4:W1:Y:S01]  /*1c20*/  SYNCS.PHASECHK.TRANS64.TRYWAIT P0, [UR8+0x40], R2 ;  /* 0x00004002ff0075a7 */ /* 0x0008620008001108 */
[----:B------:R-:W-:Y:S01]  /*1c30*/  ULEA UR8, UR17, UR6, 0xe ;  /* 0x0000000611087291 */ /* 0x000fe2000f8e70ff */
[----:B------:R-:W-:Y:S01]  /*1c40*/  UMOV UR18, 0x0 ;  /* 0x0000000000127882 */ /* 0x000fe20000000000 */
[----:B------:R-:W-:-:S02]  /*1c50*/  UMOV UR19, 0x10000000 ;  /* 0x1000000000137882 */ /* 0x000fc40000000000 */
[----:B------:R-:W-:Y:S01]  /*1c60*/  UIADD3 UR8, UPT, UPT, UR8, 0x16300, URZ ;  /* 0x0001630008087890 */ /* 0x000fe2000fffe0ff */
[----:B------:R2:W-:Y:S01]  /*1c70*/  UTMALDG.3D.2CTA [UR32], [UR28], desc[UR18] ;  /* 0x000012201c0075b4 */ /* 0x0005e20008211000 */
[----:B------:R-:W-:Y:S01]  /*1c80*/  UMOV UR10, UR34 ;  /* 0x00000022000a7c82 */ /* 0x000fe20008000000 */
[----:B------:R-:W-:Y:S01]  /*1c90*/  UMOV UR12, UR36 ;  /* 0x00000024000c7c82 */ /* 0x000fe20008000000 */
[----:B------:R-:W-:Y:S01]  /*1ca0*/  UMOV UR9, UR33 ;  /* 0x0000002100097c82 */ /* 0x000fe20008000000 */
[----:B------:R-:W-:Y:S01]  /*1cb0*/  UMOV UR25, UR13 ;  /* 0x0000000d00197c82 */ /* 0x000fe20008000000 */
[----:B------:R-:W-:-:S03]  /*1cc0*/  UMOV UR17, UR23 ;  /* 0x0000001700117c82 */ /* 0x000fc60008000000 */
[----:B------:R4:W-:Y:S01]  /*1cd0*/  UTMALDG.3D.2CTA [UR8], [UR26], desc[UR18] ;  /* 0x000012081a0075b4 */ /* 0x0009e20008211000 */
[----:B--2---:R-:W-:Y:S01]  /*1ce0*/  UIADD3 UR34, UPT, UPT, UR34, 0x80, URZ ;  /* 0x0000008022227890 */ /* 0x004fe2000fffe0ff */
[----:B------:R-:W-:Y:S11]  /*1cf0*/  BRA.U UP2, `(.L_x_31) ;  /* 0xfffffffd024c7547 */ /* 0x000ff6000b83ffff */
.L_x_25:
[----:B----4-:R-:W-:Y:S01]  /*1d00*/  ULEA UR8, UR23, UR6, 0x3 ;  /* 0x0000000617087291 */ /* 0x010fe2000f8e18ff */
[----:B-1----:R-:W-:Y:S01]  /*1d10*/  SHF.L.U32 R2, R15, 0x1f, RZ ;  /* 0x0000001f0f027819 */ /* 0x002fe200000006ff */
[----:B------:R-:W-:Y:S01]  /*1d20*/  @!P1 SYNCS.ARRIVE.TRANS64.A1T0 RZ, [UR6+0xc8], RZ ;  /* 0x0000c8ffffff99a7 */ /* 0x000fe20008100006 */
[----:B------:R-:W-:-:S06]  /*1d30*/  UISETP.GT.AND UP0, UPT, UR7, UR5, UPT ;  /* 0x000000050700728c */ /* 0x000fcc000bf04270 */
[----:B--2---:R1:W2:Y:S03]  /*1d40*/  SYNCS.PHASECHK.TRANS64.TRYWAIT P0, [UR8+0x40], R2 ;  /* 0x00004002ff0075a7 */ /* 0x0042a60008001108 */
[----:B------:R-:W-:Y:S05]  /*1d50*/  BRA.U !UP0, `(.L_x_32) ;  /* 0x0000000108c07547 */ /* 0x000fea000b800000 */
[----:B------:R-:W-:Y:S01]  /*1d60*/  UIADD3 UR26, UPT, UPT, UR24, UR25, URZ ;  /* 0x00000019181a7290 */ /* 0x000fe2000fffe0ff */
[----:B------:R-:W-:-:S11]  /*1d70*/  UMOV UR27, UR23 ;  /* 0x00000017001b7c82 */ /* 0x000fd60008000000 */
.L_x_38:
[----:B------:R-:W-:Y:S01]  /*1d80*/  ULEA UR17, UR27, UR6, 0x3 ;  /* 0x000000061b117291 */ /* 0x000fe2000f8e18ff */
[----:B--2---:R-:W-:Y:S01]  /*1d90*/  @P5 MOV R3, 0xc000 ;  /* 0x0000c00000035802 */ /* 0x004fe20000000f00 */
[----:B-12---:R-:W-:Y:S10]  /*1da0*/  @P0 BRA `(.L_x_33) ;  /* 0x00000000000c0947 */ /* 0x006ff40003800000 */
[----:B------:R-:W-:-:S04]  /*1db0*/  SHF.L.U32 R5, R15, 0x1f, RZ ;  /* 0x0000001f0f057819 */ /* 0x000fc800000006ff */
[----:B------:R-:W2:Y:S02]  /*1dc0*/  SYNCS.PHASECHK.TRANS64.TRYWAIT P0, [UR17+0x40], R5 ;  /* 0x00004005ff0075a7 */ /* 0x000ea40008001111 */
[----:B--2---:R-:W-:Y:S05]  /*1dd0*/  @!P0 BRA `(.L_x_34) ;  /* 0x0000007c00f08947 */ /* 0x004fea0003800000 */
.L_x_33:
[----:B------:R2:W-:Y:S01]  /*1de0*/  @P5 SYNCS.ARRIVE.TRANS64 RZ, [UR17], R3 ;  /* 0x00000003ffff59a7 */ /* 0x0005e20008000011 */
[----:B------:R-:W-:-:S04]  /*1df0*/  ULOP3.LUT UR8, UR22, 0x2, URZ, 0xfc, !UPT ;  /* 0x0000000216087892 */ /* 0x000fc8000f8efcff */
[----:B------:R-:W-:-:S09]  /*1e00*/  UISETP.NE.AND UP0, UPT, UR8, 0x2, UPT ;  /* 0x000000020800788c */ /* 0x000fd2000bf05270 */
[----:B------:R-:W-:Y:S05]  /*1e10*/  BRA.U UP0, `(.L_x_35) ;  /* 0x0000000100047547 */ /* 0x000fea000b800000 */
[----:B------:R-:W-:Y:S05]  /*1e20*/  BPT.TRAP 0x1 ;  /* 0x000000040000795c */ /* 0x000fea0000300000 */
.L_x_35:
[----:B------:R-:W-:Y:S04]  /*1e30*/  BSSY.RECONVERGENT B0, `(.L_x_36) ;  /* 0x0000003000007945 */ /* 0x000fe80003800200 */
[----:B------:R-:W-:Y:S05]  /*1e40*/  @!P4 BRA `(.L_x_37) ;  /* 0x000000000004c947 */ /* 0x000fea0003800000 */
[----:B------:R-:W-:Y:S05]  /*1e50*/  BPT.TRAP 0x1 ;  /* 0x000000040000795c */ /* 0x000fea0000300000 */
.L_x_37:
[----:B------:R-:W-:Y:S05]  /*1e60*/  BSYNC.RECONVERGENT B0 ;  /* 0x0000000000007941 */ /* 0x000fea0003800200 */
.L_x_36:
        /* <DEDUP_REMOVED lines=9> */
[----:B------:R-:W-:Y:S02]  /*1f00*/  USHF.L.U32 UR18, UR25, 0x7, URZ ;  /* 0x0000000719127899 */ /* 0x000fe400080006ff */
[----:B------:R-:W-:Y:S01]  /*1f10*/  ULOP3.LUT UR17, UR17, 0xfefffff8, URZ, 0xc0, !UPT ;  /* 0xfefffff811117892 */ /* 0x000fe2000f8ec0ff */
[----:B-1----:R-:W-:Y:S01]  /*1f20*/  SHF.L.U32 R2, R15, 0x1f, RZ ;  /* 0x0000001f0f027819 */ /* 0x002fe200000006ff */
[----:B------:R-:W-:Y:S02]  /*1f30*/  UIADD3 UR16, UPT, UPT, UR16, 0x6300, URZ ;  /* 0x0000630010107890 */ /* 0x000fe4000fffe0ff */
[----:B------:R-:W-:Y:S01]  /*1f40*/  UIADD3.X UR33, UPT, UPT, URZ, UR15, URZ, UP1, !UPT ;  /* 0x0000000fff217290 */ /* 0x000fe20008ffe4ff */
[----:B------:R4:W1:Y:S01]  /*1f50*/  SYNCS.PHASECHK.TRANS64.TRYWAIT P0, [UR8+0x40], R2 ;  /* 0x00004002ff0075a7 */ /* 0x0008620008001108 */
[----:B------:R-:W-:-:S02]  /*1f60*/  ULEA UR8, UR27, UR6, 0xe ;  /* 0x000000061b087291 */ /* 0x000fc4000f8e70ff */
[----:B------:R-:W-:Y:S02]  /*1f70*/  UIADD3.X UR31, UPT, UPT, URZ, UR15, URZ, UP0, !UPT ;  /* 0x0000000fff1f7290 */ /* 0x000fe400087fe4ff */
[----:B------:R-:W-:Y:S01]  /*1f80*/  UIADD3 UR8, UPT, UPT, UR8, 0x16300, URZ ;  /* 0x0001630008087890 */ /* 0x000fe2000fffe0ff */
[----:B------:R-:W-:Y:S01]  /*1f90*/  UMOV UR28, 0x0 ;  /* 0x00000000001c7882 */ /* 0x000fe20000000000 */
[----:B------:R-:W-:Y:S01]  /*1fa0*/  UMOV UR29, 0x10000000 ;  /* 0x10000000001d7882 */ /* 0x000fe20000000000 */
[----:B------:R-:W-:Y:S01]  /*1fb0*/  UMOV UR19, UR35 ;  /* 0x0000002300137c82 */ /* 0x000fe20008000000 */
[----:B------:R-:W-:Y:S01]  /*1fc0*/  UMOV UR20, UR36 ;  /* 0x0000002400147c82 */ /* 0x000fe20008000000 */
[----:B------:R-:W-:Y:S01]  /*1fd0*/  UMOV UR12, UR36 ;  /* 0x00000024000c7c82 */ /* 0x000fe20008000000 */
[----:B------:R-:W-:Y:S01]  /*1fe0*/  UMOV UR9, UR17 ;  /* 0x0000001100097c82 */ /* 0x000fe20008000000 */
[----:B------:R-:W-:Y:S01]  /*1ff0*/  UMOV UR10, UR18 ;  /* 0x00000012000a7c82 */ /* 0x000fe20008000000 */
[----:B------:R4:W-:Y:S01]  /*2000*/  UTMALDG.3D.2CTA [UR16], [UR32], desc[UR28] ;  /* 0x00001c10200075b4 */ /* 0x0009e20008211000 */
[----:B------:R-:W-:Y:S01]  /*2010*/  UIADD3 UR25, UPT, UPT, UR25, 0x1, URZ ;  /* 0x0000000119197890 */ /* 0x000fe2000fffe0ff */
[----:B------:R-:W-:-:S03]  /*2020*/  UMOV UR27, UR23 ;  /* 0x00000017001b7c82 */ /* 0x000fc60008000000 */
[----:B------:R-:W-:Y:S01]  /*2030*/  UISETP.NE.AND UP0, UPT, UR25, UR26, UPT ;  /* 0x0000001a1900728c */ /* 0x000fe2000bf05270 */
[----:B------:R4:W-:Y:S08]  /*2040*/  UTMALDG.3D.2CTA [UR8], [UR30], desc[UR28] ;  /* 0x00001c081e0075b4 */ /* 0x0009f00008211000 */
[----:B----4-:R-:W-:Y:S05]  /*2050*/  BRA.U UP0, `(.L_x_38) ;  /* 0xfffffffd00487547 */ /* 0x010fea000b83ffff */
.L_x_32:
[C---:B-1----:R-:W-:Y:S01]  /*2060*/  LEA R2, R14.reuse, UR6, 0x3 ;  /* 0x000000060e027c11 */ /* 0x042fe2000f8e18ff */
[----:B------:R-:W-:Y:S01]  /*2070*/  NOP ;  /* 0x0000000000007918 */ /* 0x000fe20000000000 */
[----:B--2---:R-:W-:Y:S02]  /*2080*/  SHF.L.U32 R3, R13, 0x1f, RZ ;  /* 0x0000001f0d037819 */ /* 0x004fe400000006ff */
[----:B------:R-:W-:Y:S02]  /*2090*/  LEA R4, R14, UR6, 0x4 ;  /* 0x000000060e047c11 */ /* 0x000fe4000f8e20ff */
[----:B------:R-:W1:Y:S02]  /*20a0*/  SYNCS.PHASECHK.TRANS64.TRYWAIT P0, [R2+URZ+0xd0], R3 ;  /* 0x0000d003020075a7 */ /* 0x000e6400080011ff */
[----:B-1----:R-:W-:Y:S05]  /*20b0*/  @!P0 BRA `(.L_x_39) ;  /* 0x0000007c00508947 */ /* 0x002fea0003800000 */
.L_x_150:
[----:B------:R-:W2:Y:S01]  /*20c0*/  LDS.128 R4, [R4+0x160] ;  /* 0x0001600004047984 */ /* 0x000ea20000000c00 */
[----:B------:R-:W-:Y:S01]  /*20d0*/  ISETP.GE.AND P0, PT, R40, 0x1, PT ;  /* 0x000000012800780c */ /* 0x000fe20003f06270 */
[----:B-1----:R-:W-:Y:S01]  /*20e0*/  VIADD R2, R2, 0xe0 ;  /* 0x000000e002027836 */ /* 0x002fe20000000000 */
[----:B------:R-:W-:Y:S01]  /*20f0*/  @!PT LDS RZ, [RZ] ;  /* 0x00000000fffff984 */ /* 0x000fe20000000800 */
[----:B------:R-:W-:Y:S01]  /*2100*/  @!PT LDS RZ, [RZ] ;  /* 0x00000000fffff984 */ /* 0x000fe20000000800 */
[----:B------:R-:W-:Y:S01]  /*2110*/  @!PT LDS RZ, [RZ] ;  /* 0x00000000fffff984 */ /* 0x000fe20000000800 */
[----:B------:R-:W-:Y:S01]  /*2120*/  @!PT LDS RZ, [RZ] ;  /* 0x00000000fffff984 */ /* 0x000fe20000000800 */
[----:B------:R1:W-:Y:S06]  /*2130*/  MEMBAR.ALL.CTA ;  /* 0x0000000000007992 */ /* 0x0003ec0000008000 */
[----:B-1----:R-:W1:Y:S01]  /*2140*/  FENCE.VIEW.ASYNC.S ;  /* 0x00000000000073c6 */ /* 0x002e620000000000 */
[----:B------:R-:W-:-:S04]  /*2150*/  PRMT R2, RZ, 0x654, R2 ;  /* 0x00000654ff027816 */ /* 0x000fc80000000002 */
[----:B-1----:R1:W-:Y:S01]  /*2160*/  SYNCS.ARRIVE.TRANS64.RED.A1T0 RZ, [R2+URZ], RZ ;  /* 0x000000ff02ff79a7 */ /* 0x0023e200081004ff */
[----:B--2---:R-:W-:-:S13]  /*2170*/  LOP3.LUT P2, RZ, R6, 0x1, RZ, 0xc0, !PT ;  /* 0x0000000106ff7812 */ /* 0x004fda000784c0ff */
[----:B------:R-:W-:Y:S01]  /*2180*/  @P2 SHF.R.U32.HI R3, RZ, 0x10, R5 ;  /* 0x00000010ff032819 */ /* 0x000fe20000011605 */
[----:B------:R-:W-:Y:S01]  /*2190*/  VOTEU.ANY UP0, P2 ;  /* 0x0000000000ff7886 */ /* 0x000fe20001000100 */
[----:B------:R-:W-:Y:S02]  /*21a0*/  @P2 MOV R11, R4 ;  /* 0x00000004000b2202 */ /* 0x000fe40000000f00 */
[----:B------:R-:W-:Y:S02]  /*21b0*/  @P2 R2UR.BROADCAST UR8, R3 ;  /* 0x00000000030822ca */ /* 0x000fe400008e0000 */
[----:B------:R-:W-:-:S11]  /*21c0*/  @P2 LOP3.LUT R8, R5, 0xffff, RZ, 0xc0, !PT ;  /* 0x0000ffff05082812 */ /* 0x000fd600078ec0ff */
[----:B------:R-:W-:Y:S01]  /*21d0*/  @UP0 UMOV UR36, UR8 ;  /* 0x0000000800240c82 */ /* 0x000fe20008000000 */
[----:B-1----:R-:W-:Y:S05]  /*21e0*/  @!P0 BRA `(.L_x_40) ;  /* 0x0000000000b88947 */ /* 0x002fea0003800000 */
[----:B------:R-:W3:Y:S01]  /*21f0*/  LDC.64 R4, c[0x0][0xb18] ;  /* 0x0002c600ff047b82 */ /* 0x000ee20000000a00 */
[----:B------:R-:W-:-:S07]  /*2200*/  ISETP.NE.AND P3, PT, R40, 0x1, PT ;  /* 0x000000012800780c */ /* 0x000fce0003f65270 */
[----:B------:R-:W1:Y:S08]  /*2210*/  LDC.64 R6, c[0x0][0xb10] ;  /* 0x0002c400ff067b82 */ /* 0x000e700000000a00 */
[----:B------:R-:W2:Y:S08]  /*2220*/  LDC R18, c[0x0][0xb20] ;  /* 0x0002c800ff127b82 */ /* 0x000eb00000000800 */
[----:B------:R-:W4:Y:S01]  /*2230*/  LDC R20, c[0x0][0xb0c] ;  /* 0x0002c300ff147b82 */ /* 0x000f220000000800 */
[----:B---3--:R-:W-:Y:S01]  /*2240*/  IMAD.HI.U32 R19, R0, R5, RZ ;  /* 0x0000000500137227 */ /* 0x008fe200078e00ff */
[----:B------:R-:W-:-:S03]  /*2250*/  ISETP.NE.AND P0, PT, R4, 0x1, PT ;  /* 0x000000010400780c */ /* 0x000fc60003f05270 */
[----:B------:R-:W-:-:S03]  /*2260*/  IMAD.HI.U32 R5, R8, R5, RZ ;  /* 0x0000000508057227 */ /* 0x000fc600078e00ff */
[----:B------:R-:W3:Y:S01]  /*2270*/  LDC.64 R2, c[0x0][0xb28] ;  /* 0x0002ca00ff027b82 */ /* 0x000ee20000000a00 */
[----:B-1----:R-:W-:-:S04]  /*2280*/  IMAD.HI.U32 R22, R9, R6, RZ ;  /* 0x0000000609167227 */ /* 0x002fc800078e00ff */
[----:B------:R-:W-:Y:S01]  /*2290*/  IMAD.HI.U32 R24, R11, R6, RZ ;  /* 0x000000060b187227 */ /* 0x000fe200078e00ff */
[----:B------:R-:W-:Y:S02]  /*22a0*/  SHF.R.U32.HI R22, RZ, R7, R22 ;  /* 0x00000007ff167219 */ /* 0x000fe40000011616 */
[-C--:B--2---:R-:W-:Y:S02]  /*22b0*/  SHF.R.U32.HI R19, RZ, R18.reuse, R19 ;  /* 0x00000012ff137219 */ /* 0x084fe40000011613 */
[----:B------:R-:W-:Y:S02]  /*22c0*/  SHF.R.U32.HI R5, RZ, R18, R5 ;  /* 0x00000012ff057219 */ /* 0x000fe40000011605 */
[----:B------:R-:W-:Y:S02]  /*22d0*/  SEL R19, R0, R19, !P0 ;  /* 0x0000001300137207 */ /* 0x000fe40004000000 */
[----:B------:R-:W-:Y:S02]  /*22e0*/  SHF.R.U32.HI R24, RZ, R7, R24 ;  /* 0x00000007ff187219 */ /* 0x000fe40000011618 */
[----:B----4-:R-:W-:-:S02]  /*22f0*/  ISETP.NE.AND P1, PT, R20, 0x1, PT ;  /* 0x000000011400780c */ /* 0x010fc40003f25270 */
[----:B------:R-:W-:Y:S02]  /*2300*/  SEL R5, R8, R5, !P0 ;  /* 0x0000000508057207 */ /* 0x000fe40004000000 */
[----:B------:R-:W-:Y:S02]  /*2310*/  SEL R21, R9, R22, !P1 ;  /* 0x0000001609157207 */ /* 0x000fe40004800000 */
[----:B------:R-:W-:Y:S01]  /*2320*/  SEL R7, R11, R24, !P1 ;  /* 0x000000180b077207 */ /* 0x000fe20004800000 */
[----:B---3--:R-:W-:-:S04]  /*2330*/  IMAD.HI.U32 R22, R19, R2, RZ ;  /* 0x0000000213167227 */ /* 0x008fc800078e00ff */
[----:B------:R-:W-:Y:S01]  /*2340*/  IMAD.HI.U32 R6, R21, R2, RZ ;  /* 0x0000000215067227 */ /* 0x000fe200078e00ff */
[----:B------:R-:W-:-:S04]  /*2350*/  @P3 SHF.R.U32.HI R19, RZ, R3, R22 ;  /* 0x00000003ff133219 */ /* 0x000fc80000011616 */
[----:B------:R-:W-:Y:S01]  /*2360*/  @P3 SHF.R.U32.HI R21, RZ, R3, R6 ;  /* 0x00000003ff153219 */ /* 0x000fe20000011606 */
[----:B------:R-:W-:-:S04]  /*2370*/  IMAD R19, R40, R19, RZ ;  /* 0x0000001328137224 */ /* 0x000fc800078e02ff */
[----:B------:R-:W-:Y:S01]  /*2380*/  IMAD R6, R40, R21, RZ ;  /* 0x0000001528067224 */ /* 0x000fe200078e02ff */
[C---:B------:R-:W-:Y:S02]  /*2390*/  ISETP.GE.AND P0, PT, R5.reuse, R19, PT ;  /* 0x000000130500720c */ /* 0x040fe40003f06270 */
[----:B------:R-:W-:Y:S02]  /*23a0*/  IADD3 R19, PT, PT, -R5, RZ, RZ ;  /* 0x000000ff05137210 */ /* 0x000fe40007ffe1ff */
[----:B------:R-:W-:Y:S01]  /*23b0*/  ISETP.GE.OR P0, PT, R7, R6, P0 ;  /* 0x000000060700720c */ /* 0x000fe20000706670 */
[----:B------:R-:W-:-:S04]  /*23c0*/  IMAD.HI.U32 R6, R5, R2, RZ ;  /* 0x0000000205067227 */ /* 0x000fc800078e00ff */
[----:B------:R-:W-:Y:S01]  /*23d0*/  IMAD R8, R4, R19, R8 ;  /* 0x0000001304087224 */ /* 0x000fe200078e0208 */
[----:B------:R-:W-:-:S04]  /*23e0*/  SHF.R.U32.HI R6, RZ, R3, R6 ;  /* 0x00000003ff067219 */ /* 0x000fc80000011606 */
[----:B------:R-:W-:-:S03]  /*23f0*/  SEL R6, R5, R6, !P3 ;  /* 0x0000000605067207 */ /* 0x000fc60005800000 */
[----:B------:R-:W-:-:S04]  /*2400*/  @!P0 IMAD.HI.U32 R18, R7, R2, RZ ;  /* 0x0000000207128227 */ /* 0x000fc800078e00ff */
[----:B------:R-:W-:Y:S01]  /*2410*/  IMAD.MOV R2, RZ, RZ, -R6 ;  /* 0x000000ffff027224 */ /* 0x000fe200078e0a06 */
[----:B------:R-:W-:-:S03]  /*2420*/  @!P0 SHF.R.U32.HI R18, RZ, R3, R18 ;  /* 0x00000003ff128219 */ /* 0x000fc60000011612 */
[----:B------:R-:W-:Y:S01]  /*2430*/  IMAD R2, R40, R2, R5 ;  /* 0x0000000228027224 */ /* 0x000fe200078e0205 */
        /* <DEDUP_REMOVED lines=9> */
.L_x_40:
[----:B------:R-:W1:Y:S02]  /*24d0*/  LDCU UR8, c[0x0][0xb30] ;  /* 0x00016600ff0877ac */ /* 0x000e640008000800 */
[----:B-1----:R-:W-:-:S09]  /*24e0*/  UISETP.NE.AND UP0, UPT, UR8, 0x1, UPT ;  /* 0x000000010800788c */ /* 0x002fd2000bf05270 */
[----:B------:R-:W-:Y:S05]  /*24f0*/  BRA.U UP0, `(.L_x_41) ;  /* 0x0000000100407547 */ /* 0x000fea000b800000 */
[----:B------:R-:W1:Y:S08]  /*2500*/  LDC.64 R4, c[0x0][0xb10] ;  /* 0x0002c400ff047b82 */ /* 0x000e700000000a00 */
[----:B------:R-:W2:Y:S08]  /*2510*/  LDC.64 R2, c[0x0][0xb18] ;  /* 0x0002c600ff027b82 */ /* 0x000eb00000000a00 */
[----:B------:R-:W4:Y:S08]  /*2520*/  LDC R6, c[0x0][0xb20] ;  /* 0x0002c800ff067b82 */ /* 0x000f300000000800 */
[----:B------:R-:W3:Y:S01]  /*2530*/  LDC R18, c[0x0][0xb0c] ;  /* 0x0002c300ff127b82 */ /* 0x000ee20000000800 */
[----:B-1----:R-:W-:-:S05]  /*2540*/  IMAD.HI.U32 R4, R11, R4, RZ ;  /* 0x000000040b047227 */ /* 0x002fca00078e00ff */
[----:B------:R-:W-:Y:S01]  /*2550*/  SHF.R.U32.HI R4, RZ, R5, R4 ;  /* 0x00000005ff047219 */ /* 0x000fe20000011604 */
[----:B--2---:R-:W-:Y:S01]  /*2560*/  IMAD.HI.U32 R3, R8, R3, RZ ;  /* 0x0000000308037227 */ /* 0x004fe200078e00ff */
[----:B------:R-:W-:-:S04]  /*2570*/  ISETP.NE.AND P0, PT, R2, 0x1, PT ;  /* 0x000000010200780c */ /* 0x000fc80003f05270 */
[----:B----4-:R-:W-:-:S04]  /*2580*/  SHF.R.U32.HI R3, RZ, R6, R3 ;  /* 0x00000006ff037219 */ /* 0x010fc80000011603 */
[----:B------:R-:W-:Y:S02]  /*2590*/  SEL R3, R8, R3, !P0 ;  /* 0x0000000308037207 */ /* 0x000fe40004000000 */
[----:B---3--:R-:W-:-:S04]  /*25a0*/  ISETP.NE.AND P1, PT, R18, 0x1, PT ;  /* 0x000000011200780c */ /* 0x008fc80003f25270 */
[----:B------:R-:W-:-:S05]  /*25b0*/  SEL R4, R11, R4, !P1 ;  /* 0x000000040b047207 */ /* 0x000fca0004800000 */
[----:B------:R-:W-:Y:S02]  /*25c0*/  IMAD.IADD R5, R3, 0x1, -R4 ;  /* 0x0000000103057824 */ /* 0x000fe400078e0a04 */
[----:B------:R-:W-:Y:S02]  /*25d0*/  IMAD.IADD R3, R4, 0x1, -R3 ;  /* 0x0000000104037824 */ /* 0x000fe400078e0a03 */
[----:B------:R-:W-:Y:S02]  /*25e0*/  IMAD R11, R5, R18, R11 ;  /* 0x00000012050b7224 */ /* 0x000fe400078e020b */
[----:B------:R-:W-:-:S07]  /*25f0*/  IMAD R8, R3, R2, R8 ;  /* 0x0000000203087224 */ /* 0x000fce00078e0208 */
.L_x_41:
[----:B------:R-:W-:Y:S01]  /*2600*/  VIADD R14, R14, 0x1 ;  /* 0x000000010e0e7836 */ /* 0x000fe20000000000 */
[----:B------:R-:W-:Y:S01]  /*2610*/  PLOP3.LUT P1, PT, PT, PT, PT, 0x80, 0x8 ;  /* 0x000000000008781c */ /* 0x000fe20003f2f070 */
[----:B------:R-:W-:Y:S02]  /*2620*/  IMAD.IADD R21, R11, 0x1, R90 ;  /* 0x000000010b157824 */ /* 0x000fe400078e025a */
[----:B------:R-:W-:Y:S01]  /*2630*/  IMAD.IADD R20, R8, 0x1, R83 ;  /* 0x0000000108147824 */ /* 0x000fe200078e0253 */
[----:B------:R-:W-:-:S04]  /*2640*/  ISETP.NE.AND P0, PT, R14, 0x2, PT ;  /* 0x000000020e00780c */ /* 0x000fc80003f05270 */
[----:B------:R-:W-:Y:S02]  /*2650*/  SEL R2, RZ, 0x1, P0 ;  /* 0x00000001ff027807 */ /* 0x000fe40000000000 */
[----:B------:R-:W-:Y:S02]  /*2660*/  SEL R14, R14, RZ, P0 ;  /* 0x000000ff0e0e7207 */ /* 0x000fe40000000000 */
[----:B------:R-:W-:Y:S01]  /*2670*/  LOP3.LUT R13, R13, R2, RZ, 0x3c, !PT ;  /* 0x000000020d0d7212 */ /* 0x000fe200078e3cff */
[----:B------:R-:W-:Y:S06]  /*2680*/  @P2 BRA `(.L_x_42) ;  /* 0xfffffff000582947 */ /* 0x000fec000383ffff */
[----:B------:R-:W-:Y:S01]  /*2690*/  UIADD3 UR6, UPT, UPT, UR6, 0x40, URZ ;  /* 0x0000004006067890 */ /* 0x000fe2000fffe0ff */
[----:B------:R-:W-:-:S03]  /*26a0*/  SHF.L.U32 R3, R15, 0x1f, RZ ;  /* 0x0000001f0f037819 */ /* 0x000fc600000006ff */
[----:B------:R-:W-:-:S09]  /*26b0*/  ULEA UR4, UR23, UR6, 0x3 ;  /* 0x0000000617047291 */ /* 0x000fd2000f8e18ff */
[----:B------:R-:W1:Y:S02]  /*26c0*/  SYNCS.PHASECHK.TRANS64.TRYWAIT P0, [UR4], R3 ;  /* 0x00000003ff0075a7 */ /* 0x000e640008001104 */
[----:B-1----:R-:W-:Y:S05]  /*26d0*/  @!P0 BRA `(.L_x_43) ;  /* 0x0000007400dc8947 */ /* 0x002fea0003800000 */
.L_x_152:
[----:B------:R-:W-:-:S04]  /*26e0*/  UIADD3 UR5, UPT, UPT, UR23, 0x1, URZ ;  /* 0x0000000117057890 */ /* 0x000fc8000fffe0ff */
[----:B------:R-:W-:-:S04]  /*26f0*/  UISETP.NE.AND UP0, UPT, UR5, 0x8, UPT ;  /* 0x000000080500788c */ /* 0x000fc8000bf05270 */
[----:B------:R-:W-:Y:S02]  /*2700*/  USEL UR7, URZ, 0x1, UP0 ;  /* 0x00000001ff077887 */ /* 0x000fe40008000000 */
[----:B------:R-:W-:-:S04]  /*2710*/  USEL UR5, UR5, URZ, UP0 ;  /* 0x000000ff05057287 */ /* 0x000fc80008000000 */
[----:B------:R-:W-:Y:S01]  /*2720*/  ULEA UR4, UR5, UR6, 0x3 ;  /* 0x0000000605047291 */ /* 0x000fe2000f8e18ff */
[----:B------:R-:W-:-:S04]  /*2730*/  LOP3.LUT R2, R15, UR7, RZ, 0x3c, !PT ;  /* 0x000000070f027c12 */ /* 0x000fc8000f8e3cff */
[----:B-1----:R-:W-:-:S04]  /*2740*/  SHF.L.U32 R3, R2, 0x1f, RZ ;  /* 0x0000001f02037819 */ /* 0x002fc800000006ff */
[----:B------:R-:W1:Y:S02]  /*2750*/  SYNCS.PHASECHK.TRANS64.TRYWAIT P0, [UR4], R3 ;  /* 0x00000003ff0075a7 */ /* 0x000e640008001104 */
[----:B-1----:R-:W-:Y:S05]  /*2760*/  @!P0 BRA `(.L_x_44) ;  /* 0x0000007400d08947 */ /* 0x002fea0003800000 */
.L_x_154:
        /* <DEDUP_REMOVED lines=9> */
.L_x_156:
        /* <DEDUP_REMOVED lines=9> */
.L_x_158:
        /* <DEDUP_REMOVED lines=9> */
.L_x_160:
        /* <DEDUP_REMOVED lines=9> */
.L_x_162:
        /* <DEDUP_REMOVED lines=9> */
.L_x_164:
[----:B------:R-:W-:-:S04]  /*2a40*/  UIADD3 UR5, UPT, UPT, UR5, 0x1, URZ ;  /* 0x0000000105057890 */ /* 0x000fc8000fffe0ff */
[----:B------:R-:W-:-:S04]  /*2a50*/  UISETP.NE.AND UP0, UPT, UR5, 0x8, UPT ;  /* 0x000000080500788c */ /* 0x000fc8000bf05270 */
[----:B------:R-:W-:Y:S02]  /*2a60*/  USEL UR4, URZ, 0x1, UP0 ;  /* 0x00000001ff047887 */ /* 0x000fe40008000000 */
[----:B------:R-:W-:-:S04]  /*2a70*/  USEL UR5, UR5, URZ, UP0 ;  /* 0x000000ff05057287 */ /* 0x000fc80008000000 */
[----:B------:R-:W-:Y:S01]  /*2a80*/  ULEA UR5, UR5, UR6, 0x3 ;  /* 0x0000000605057291 */ /* 0x000fe2000f8e18ff */
[----:B-1----:R-:W-:-:S04]  /*2a90*/  LOP3.LUT R3, R2, UR4, RZ, 0x3c, !PT ;  /* 0x0000000402037c12 */ /* 0x002fc8000f8e3cff */
[----:B------:R-:W-:Y:S01]  /*2aa0*/  SHF.L.U32 R3, R3, 0x1f, RZ ;  /* 0x0000001f03037819 */ /* 0x000fe200000006ff */
[----:B---3--:R-:W-:-:S07]  /*2ab0*/  IMAD.U32 R0, RZ, RZ, UR5 ;  /* 0x00000005ff007e24 */ /* 0x008fce000f8e00ff */
.L_x_50:
[----:B-1----:R1:W2:Y:S02]  /*2ac0*/  SYNCS.PHASECHK.TRANS64.TRYWAIT P0, [R0+URZ], R3 ;  /* 0x00000003000075a7 */ /* 0x0022a400080011ff */
[----:B--2---:R-:W-:Y:S05]  /*2ad0*/  @!P0 NANOSLEEP.SYNCS 0x989680 ;  /* 0x009896800000895d */ /* 0x004fea0003900000 */
[----:B------:R-:W2:Y:S02]  /*2ae0*/  @!P0 SYNCS.PHASECHK.TRANS64 P0, [R0+URZ], R3 ;  /* 0x00000003000085a7 */ /* 0x000ea400080010ff */
[----:B--2---:R-:W-:Y:S05]  /*2af0*/  @P0 EXIT ;  /* 0x000000000000094d */ /* 0x004fea0003800000 */
[----:B------:R-:W-:Y:S05]  /*2b00*/  BRA `(.L_x_50) ;  /* 0xfffffffc00ec7947 */ /* 0x000fea000383ffff */
.L_x_22:
[----:B------:R-:W-:-:S04]  /*2b10*/  UISETP.NE.AND UP1, UPT, UR37, URZ, UPT ;  /* 0x000000ff2500728c */ /* 0x000fc8000bf25270 */
[----:B------:R-:W-:-:S09]  /*2b20*/  UISETP.NE.OR UP1, UPT, UR10, 0x1, UP1 ;  /* 0x000000010a00788c */ /* 0x000fd20008f25670 */
[----:B------:R-:W-:Y:S05]  /*2b30*/  BRA.U UP1, `(.L_x_51) ;  /* 0x00000005014c7547 */ /* 0x000fea000b800000 */
[----:B------:R-:W-:Y:S01]  /*2b40*/  HFMA2 R11, -RZ, RZ, 0, 0 ;  /* 0x00000000ff0b7431 */ /* 0x000fe200000001ff */
[----:B------:R-:W-:Y:S01]  /*2b50*/  ISETP.GE.U32.AND P2, PT, R10, 0x2, PT ;  /* 0x000000020a00780c */ /* 0x000fe20003f46070 */
[----:B------:R-:W-:Y:S01]  /*2b60*/  IMAD.MOV.U32 R12, RZ, RZ, 0x1 ;  /* 0x00000001ff0c7424 */ /* 0x000fe200078e00ff */
[----:B------:R-:W-:Y:S01]  /*2b70*/  CS2R R8, SRZ ;  /* 0x0000000000087805 */ /* 0x000fe2000001ff00 */
[----:B------:R-:W-:Y:S01]  /*2b80*/  IMAD.MOV.U32 R3, RZ, RZ, RZ ;  /* 0x000000ffff037224 */ /* 0x000fe200078e00ff */
[----:B------:R-:W-:Y:S01]  /*2b90*/  UMOV UR4, 0x400 ;  /* 0x0000040000047882 */ /* 0x000fe20000000000 */
[----:B------:R-:W-:Y:S01]  /*2ba0*/  UMOV UR6, URZ ;  /* 0x000000ff00067c82 */ /* 0x000fe20008000000 */
[----:B------:R-:W-:-:S12]  /*2bb0*/  ULEA UR37, UR37, UR4, 0x18 ;  /* 0x0000000425257291 */ /* 0x000fd8000f8ec0ff */
.L_x_55:
[----:B------:R-:W-:Y:S02]  /*2bc0*/  LEA R0, R3, UR37, 0x3 ;  /* 0x0000002503007c11 */ /* 0x000fe4000f8e18ff */
[----:B------:R-:W-:-:S03]  /*2bd0*/  SHF.L.U32 R5, R8, 0x1f, RZ ;  /* 0x0000001f08057819 */ /* 0x000fc600000006ff */
[----:B------:R-:W-:Y:S01]  /*2be0*/  VIADD R4, R0, 0x140 ;  /* 0x0000014000047836 */ /* 0x000fe20000000000 */
[----:B------:R-:W1:Y:S02]  /*2bf0*/  SYNCS.PHASECHK.TRANS64.TRYWAIT P0, [R0+URZ+0x130], R5 ;  /* 0x00013005000075a7 */ /* 0x000e6400080011ff */
[----:B-1----:R-:W-:Y:S05]  /*2c00*/  @!P0 BRA `(.L_x_52) ;  /* 0x0000007400388947 */ /* 0x002fea0003800000 */
.L_x_165:
[----:B------:R-:W-:Y:S01]  /*2c10*/  ULEA UR5, UR6, UR37, 0x3 ;  /* 0x0000002506057291 */ /* 0x000fe2000f8e18ff */
[----:B------:R-:W-:Y:S01]  /*2c20*/  PRMT R4, RZ, 0x654, R4 ;  /* 0x00000654ff047816 */ /* 0x000fe20000000004 */
[----:B-1----:R-:W-:Y:S01]  /*2c30*/  @!P2 IMAD.MOV.U32 R5, RZ, RZ, 0x10 ;  /* 0x00000010ff05a424 */ /* 0x002fe200078e00ff */
[----:B------:R-:W-:Y:S01]  /*2c40*/  SHF.L.U32 R7, R12, 0x1f, RZ ;  /* 0x0000001f0c077819 */ /* 0x000fe200000006ff */
[----:B------:R-:W-:Y:S01]  /*2c50*/  UIADD3 UR4, UPT, UPT, UR5, 0xd0, URZ ;  /* 0x000000d005047890 */ /* 0x000fe2000fffe0ff */
[----:B------:R1:W-:Y:S05]  /*2c60*/  SYNCS.ARRIVE.TRANS64.RED.A1T0 RZ, [R4+URZ], RZ ;  /* 0x000000ff04ff79a7 */ /* 0x0003ea00081004ff */
[----:B------:R-:W-:Y:S01]  /*2c70*/  IMAD.U32 R13, RZ, RZ, UR4 ;  /* 0x00000004ff0d7e24 */ /* 0x000fe2000f8e00ff */
[----:B------:R-:W2:Y:S04]  /*2c80*/  SYNCS.PHASECHK.TRANS64.TRYWAIT P0, [UR5+0xe0], R7 ;  /* 0x0000e007ff0075a7 */ /* 0x000ea80008001105 */
[----:B------:R-:W-:Y:S01]  /*2c90*/  PRMT R13, R10, 0x654, R13 ;  /* 0x000006540a0d7816 */ /* 0x000fe2000000000d */
[----:B-12---:R-:W-:Y:S06]  /*2ca0*/  @!P0 BRA `(.L_x_53) ;  /* 0x0000007400248947 */ /* 0x006fec0003800000 */
.L_x_167:
[----:B------:R-:W-:Y:S01]  /*2cb0*/  ULEA UR4, UR6, UR37, 0x4 ;  /* 0x0000002506047291 */ /* 0x000fe2000f8e20ff */
[----:B------:R-:W-:Y:S01]  /*2cc0*/  SEL R2, R13, R2, !P2 ;  /* 0x000000020d027207 */ /* 0x000fe20005000000 */
[----:B------:R-:W-:Y:S01]  /*2cd0*/  UIADD3 UR5, UPT, UPT, UR5, 0xd0, URZ ;  /* 0x000000d005057890 */ /* 0x000fe2000fffe0ff */
[----:B-1----:R-:W-:Y:S01]  /*2ce0*/  LEA R0, R11, UR37, 0x3 ;  /* 0x000000250b007c11 */ /* 0x002fe2000f8e18ff */
[----:B------:R-:W-:Y:S01]  /*2cf0*/  UIADD3 UR4, UPT, UPT, UR4, 0x160, URZ ;  /* 0x0000016004047890 */ /* 0x000fe2000fffe0ff */
[----:B------:R1:W-:Y:S01]  /*2d00*/  @!P2 SYNCS.ARRIVE.TRANS64.RED RZ, [R2+URZ], R5 ;  /* 0x0000000502ffa9a7 */ /* 0x0003e200080004ff */
[----:B------:R-:W-:Y:S01]  /*2d10*/  UIADD3 UR6, UPT, UPT, UR6, 0x1, URZ ;  /* 0x0000000106067890 */ /* 0x000fe2000fffe0ff */
[----:B------:R-:W-:-:S03]  /*2d20*/  VIADD R3, R3, 0x1 ;  /* 0x0000000103037836 */ /* 0x000fc60000000000 */
[----:B------:R-:W-:Y:S02]  /*2d30*/  UISETP.NE.AND UP0, UPT, UR6, 0x2, UPT ;  /* 0x000000020600788c */ /* 0x000fe4000bf05270 */
[----:B------:R-:W-:Y:S01]  /*2d40*/  ISETP.NE.AND P0, PT, R3, 0x2, PT ;  /* 0x000000020300780c */ /* 0x000fe20003f05270 */
[----:B------:R-:W-:Y:S06]  /*2d50*/  UGETNEXTWORKID.BROADCAST [UR4], [UR5] ;  /* 0x00000000040073ca */ /* 0x000fec0008000100 */
[----:B------:R-:W-:Y:S02]  /*2d60*/  USEL UR4, URZ, 0x1, UP0 ;  /* 0x00000001ff047887 */ /* 0x000fe40008000000 */
[----:B------:R-:W-:-:S04]  /*2d70*/  USEL UR6, UR6, URZ, UP0 ;  /* 0x000000ff06067287 */ /* 0x000fc80008000000 */
[----:B------:R-:W-:Y:S02]  /*2d80*/  LOP3.LUT R12, R12, UR4, RZ, 0x3c, !PT ;  /* 0x000000040c0c7c12 */ /* 0x000fe4000f8e3cff */
[----:B-1----:R-:W-:-:S04]  /*2d90*/  SHF.L.U32 R5, R9, 0x1f, RZ ;  /* 0x0000001f09057819 */ /* 0x002fc800000006ff */
[----:B------:R-:W1:Y:S02]  /*2da0*/  SYNCS.PHASECHK.TRANS64.TRYWAIT P1, [R0+URZ+0xd0], R5 ;  /* 0x0000d005000075a7 */ /* 0x000e6400080211ff */
[----:B-1----:R-:W-:Y:S05]  /*2db0*/  @!P1 BRA `(.L_x_54) ;  /* 0x0000007000f89947 */ /* 0x002fea0003800000 */
.L_x_168:
[----:B------:R-:W-:Y:S01]  /*2dc0*/  LEA R4, R11, UR37, 0x4 ;  /* 0x000000250b047c11 */ /* 0x000fe2000f8e20ff */
[----:B-1----:R-:W-:Y:S01]  /*2dd0*/  VIADD R0, R0, 0xe0 ;  /* 0x000000e000007836 */ /* 0x002fe20000000000 */
[----:B------:R-:W-:Y:S01]  /*2de0*/  SEL R3, R3, RZ, P0 ;  /* 0x000000ff03037207 */ /* 0x000fe20000000000 */
[----:B------:R-:W-:-:S03]  /*2df0*/  VIADD R11, R11, 0x1 ;  /* 0x000000010b0b7836 */ /* 0x000fc60000000000 */
[----:B------:R-:W1:Y:S01]  /*2e00*/  LDS.128 R4, [R4+0x160] ;  /* 0x0001600004047984 */ /* 0x000e620000000c00 */
[----:B------:R-:W-:Y:S02]  /*2e10*/  PRMT R0, RZ, 0x654, R0 ;  /* 0x00000654ff007816 */ /* 0x000fe40000000000 */
[C---:B------:R-:W-:Y:S01]  /*2e20*/  ISETP.NE.AND P1, PT, R11.reuse, 0x2, PT ;  /* 0x000000020b00780c */ /* 0x040fe20003f25270 */
[----:B------:R-:W-:Y:S01]  /*2e30*/  @!PT LDS RZ, [RZ] ;  /* 0x00000000fffff984 */ /* 0x000fe20000000800 */
[----:B------:R-:W-:Y:S01]  /*2e40*/  @!PT LDS RZ, [RZ] ;  /* 0x00000000fffff984 */ /* 0x000fe20000000800 */
[----:B------:R-:W-:Y:S01]  /*2e50*/  @!PT LDS RZ, [RZ] ;  /* 0x00000000fffff984 */ /* 0x000fe20000000800 */
[----:B------:R-:W-:Y:S01]  /*2e60*/  @!PT LDS RZ, [RZ] ;  /* 0x00000000fffff984 */ /* 0x000fe20000000800 */
[----:B------:R2:W-:Y:S06]  /*2e70*/  MEMBAR.ALL.CTA ;  /* 0x0000000000007992 */ /* 0x0005ec0000008000 */
[----:B--2---:R-:W2:Y:S01]  /*2e80*/  FENCE.VIEW.ASYNC.S ;  /* 0x00000000000073c6 */ /* 0x004ea20000000000 */
[----:B------:R-:W-:Y:S01]  /*2e90*/  SEL R11, R11, RZ, P1 ;  /* 0x000000ff0b0b7207 */ /* 0x000fe20000800000 */
[----:B--2---:R2:W-:Y:S01]  /*2ea0*/  SYNCS.ARRIVE.TRANS64.RED.A1T0 RZ, [R0+URZ], RZ ;  /* 0x000000ff00ff79a7 */ /* 0x0045e200081004ff */
[----:B-1----:R-:W-:-:S02]  /*2eb0*/  LOP3.LUT P3, RZ, R6, 0x1, RZ, 0xc0, !PT ;  /* 0x0000000106ff7812 */ /* 0x002fc4000786c0ff */
[----:B------:R-:W-:-:S04]  /*2ec0*/  SEL R5, RZ, 0x1, P0 ;  /* 0x00000001ff057807 */ /* 0x000fc80000000000 */
[----:B------:R-:W-:Y:S02]  /*2ed0*/  LOP3.LUT R8, R8, R5, RZ, 0x3c, !PT ;  /* 0x0000000508087212 */ /* 0x000fe400078e3cff */
[----:B--2---:R-:W-:-:S04]  /*2ee0*/  SEL R0, RZ, 0x1, P1 ;  /* 0x00000001ff007807 */ /* 0x004fc80000800000 */
[----:B------:R-:W-:Y:S01]  /*2ef0*/  LOP3.LUT R9, R9, R0, RZ, 0x3c, !PT ;  /* 0x0000000009097212 */ /* 0x000fe200078e3cff */
[----:B------:R-:W-:Y:S06]  /*2f00*/  @P3 BRA `(.L_x_55) ;  /* 0xfffffffc002c3947 */ /* 0x000fec000383ffff */
[----:B------:R-:W-:Y:S01]  /*2f10*/  ULEA UR5, UR6, UR37, 0x3 ;  /* 0x0000002506057291 */ /* 0x000fe2000f8e18ff */
[----:B------:R-:W-:-:S08]  /*2f20*/  SHF.L.U32 R3, R12, 0x1f, RZ ;  /* 0x0000001f0c037819 */ /* 0x000fd000000006ff */
[----:B------:R-:W1:Y:S02]  /*2f30*/  SYNCS.PHASECHK.TRANS64 P0, [UR5+0xe0], R3 ;  /* 0x0000e003ff0075a7 */ /* 0x000e640008001005 */
[----:B-1----:R-:W-:Y:S05]  /*2f40*/  @P0 BRA `(.L_x_56) ;  /* 0x0000000000080947 */ /* 0x002fea0003800000 */
[----:B------:R-:W1:Y:S02]  /*2f50*/  SYNCS.PHASECHK.TRANS64.TRYWAIT P0, [UR5+0xe0], R3 ;  /* 0x0000e003ff0075a7 */ /* 0x000e640008001105 */
[----:B-1----:R-:W-:Y:S05]  /*2f60*/  @!P0 BRA `(.L_x_57) ;  /* 0x0000007000a08947 */ /* 0x002fea0003800000 */
.L_x_56:
[----:B------:R-:W-:-:S04]  /*2f70*/  UIADD3 UR4, UPT, UPT, UR6, 0x1, URZ ;  /* 0x0000000106047890 */ /* 0x000fc8000fffe0ff */
[----:B------:R-:W-:-:S04]  /*2f80*/  UISETP.NE.AND UP0, UPT, UR4, 0x2, UPT ;  /* 0x000000020400788c */ /* 0x000fc8000bf05270 */
[----:B------:R-:W-:Y:S02]  /*2f90*/  USEL UR7, URZ, 0x1, UP0 ;  /* 0x00000001ff077887 */ /* 0x000fe40008000000 */
[----:B------:R-:W-:-:S04]  /*2fa0*/  USEL UR4, UR4, URZ, UP0 ;  /* 0x000000ff04047287 */ /* 0x000fc80008000000 */
[----:B------:R-:W-:Y:S01]  /*2fb0*/  ULEA UR4, UR4, UR37, 0x3 ;  /* 0x0000002504047291 */ /* 0x000fe2000f8e18ff */
[----:B-1----:R-:W-:-:S04]  /*2fc0*/  LOP3.LUT R3, R12, UR7, RZ, 0x3c, !PT ;  /* 0x000000070c037c12 */ /* 0x002fc8000f8e3cff */
[----:B------:R-:W-:-:S04]  /*2fd0*/  SHF.L.U32 R0, R3, 0x1f, RZ ;  /* 0x0000001f03007819 */ /* 0x000fc800000006ff */
[----:B------:R-:W1:Y:S02]  /*2fe0*/  SYNCS.PHASECHK.TRANS64 P0, [UR4+0xe0], R0 ;  /* 0x0000e000ff0075a7 */ /* 0x000e640008001004 */
[----:B-1----:R-:W-:Y:S05]  /*2ff0*/  @P0 EXIT ;  /* 0x000000000000094d */ /* 0x002fea0003800000 */
[----:B------:R-:W-:Y:S02]  /*3000*/  SHF.L.U32 R3, R3, 0x1f, RZ ;  /* 0x0000001f03037819 */ /* 0x000fe400000006ff */
[----:B------:R-:W-:-:S07]  /*3010*/  MOV R0, UR4 ;  /* 0x0000000400007c02 */ /* 0x000fce0008000f00 */
.L_x_58:
[----:B-1----:R1:W2:Y:S02]  /*3020*/  SYNCS.PHASECHK.TRANS64.TRYWAIT P0, [R0+URZ+0xe0], R3 ;  /* 0x0000e003000075a7 */ /* 0x0022a400080011ff */
[----:B--2---:R-:W-:Y:S05]  /*3030*/  @!P0 NANOSLEEP.SYNCS 0x989680 ;  /* 0x009896800000895d */ /* 0x004fea0003900000 */
[----:B------:R-:W2:Y:S02]  /*3040*/  @!P0 SYNCS.PHASECHK.TRANS64 P0, [R0+URZ+0xe0], R3 ;  /* 0x0000e003000085a7 */ /* 0x000ea400080010ff */
[----:B--2---:R-:W-:Y:S05]  /*3050*/  @P0 EXIT ;  /* 0x000000000000094d */ /* 0x004fea0003800000 */
[----:B------:R-:W-:Y:S05]  /*3060*/  BRA `(.L_x_58) ;  /* 0xfffffffc00ec7947 */ /* 0x000fea000383ffff */
.L_x_51:
[----:B------:R-:W-:Y:S05]  /*3070*/  BRA.U UP4, `(.L_x_59) ;  /* 0x0000001104d87547 */ /* 0x000fea000b800000 */
[----:B------:R-:W-:Y:S01]  /*3080*/  UMOV UR6, 0x40 ;  /* 0x0000004000067882 */ /* 0x000fe20000000000 */
[----:B------:R-:W-:Y:S01]  /*3090*/  NOP ;  /* 0x0000000000007918 */ /* 0x000fe20000000000 */
[----:B------:R-:W-:Y:S01]  /*30a0*/  ULEA UR6, UR37, UR6, 0x18 ;  /* 0x0000000625067291 */ /* 0x000fe2000f8ec0ff */
[----:B------:R-:W-:Y:S02]  /*30b0*/  UMOV UR7, 0x400 ;  /* 0x0000040000077882 */ /* 0x000fe40000000000 */
[----:B------:R-:W-:-:S06]  /*30c0*/  ULEA UR37, UR37, UR7, 0x18 ;  /* 0x0000000725257291 */ /* 0x000fcc000f8ec0ff */
[----:B------:R-:W1:Y:S02]  /*30d0*/  LDS.U8 R2, [UR6+0x1c] ;  /* 0x00001c06ff027984 */ /* 0x000e640008000000 */
[----:B-1----:R-:W-:-:S13]  /*30e0*/  ISETP.NE.AND P0, PT, R2, RZ, PT ;  /* 0x000000ff0200720c */ /* 0x002fda0003f05270 */
[----:B------:R-:W-:Y:S05]  /*30f0*/  @P0 BRA `(.L_x_60) ;  /* 0x0000000400080947 */ /* 0x000fea0003800000 */
[----:B------:R-:W-:Y:S02]  /*3100*/  UISETP.NE.U32.AND UP0, UPT, UR5, 0x1, UPT ;  /* 0x000000010500788c */ /* 0x000fe4000bf05070 */
[----:B------:R-:W-:-:S07]  /*3110*/  UIADD3 UR8, UPT, UPT, UR6, 0x8, URZ ;  /* 0x0000000806087890 */ /* 0x000fce000fffe0ff */
[----:B------:R-:W-:Y:S05]  /*3120*/  BRA.U !UP0, `(.L_x_61) ;  /* 0x00000001089c7547 */ /* 0x000fea000b800000 */
[----:B------:R-:W-:Y:S01]  /*3130*/  ELECT P0, URZ, PT ;  /* 0x0000000000ff782f */ /* 0x000fe20003800000 */
[----:B------:R-:W-:-:S12]  /*3140*/  BSSY B0, `(.L_x_61) ;  /* 0x0000025000007945 */ /* 0x000fd80003800000 */
[----:B------:R-:W-:Y:S05]  /*3150*/  @!P0 BRA `(.L_x_62) ;  /* 0x00000000008c8947 */ /* 0x000fea0003800000 */
[----:B------:R-:W-:-:S05]  /*3160*/  UMOV UR7, 0x10 ;  /* 0x0000001000077882 */ /* 0x000fca0000000000 */
[----:B------:R-:W-:Y:S04]  /*3170*/  DEPBAR.LE SB1, 0x36 ;  /* 0x00009d800000791a */ /* 0x000fe80000000000 */
[----:B------:R-:W1:Y:S02]  /*3180*/  UTCATOMSWS.2CTA.FIND_AND_SET.ALIGN UP1, UR7, UR7 ;  /* 0x00000007000775e3 */ /* 0x000e640008220800 */
[----:B-1----:R-:W-:Y:S01]  /*3190*/  MOV R11, UR7 ;  /* 0x00000007000b7c02 */ /* 0x002fe20008000f00 */
[----:B------:R-:W-:Y:S06]  /*31a0*/  BRA.U UP1, `(.L_x_63) ;  /* 0x0000000101187547 */ /* 0x000fec000b800000 */
.L_x_64:
[----:B------:R-:W-:Y:S05]  /*31b0*/  NANOSLEEP 0x64 ;  /* 0x000000640000795d */ /* 0x000fea0003800000 */
[----:B------:R-:W-:-:S05]  /*31c0*/  UMOV UR7, 0x10 ;  /* 0x0000001000077882 */ /* 0x000fca0000000000 */
[----:B------:R-:W-:Y:S04]  /*31d0*/  DEPBAR.LE SB1, 0x36 ;  /* 0x00009d800000791a */ /* 0x000fe80000000000 */
[----:B------:R-:W1:Y:S02]  /*31e0*/  UTCATOMSWS.2CTA.FIND_AND_SET.ALIGN UP1, UR7, UR7 ;  /* 0x00000007000775e3 */ /* 0x000e640008220800 */
[----:B-1----:R-:W-:Y:S01]  /*31f0*/  MOV R11, UR7 ;  /* 0x00000007000b7c02 */ /* 0x002fe20008000f00 */
[----:B------:R-:W-:Y:S05]  /*3200*/  BRA.U !UP1, `(.L_x_64) ;  /* 0xfffffffd09e87547 */ /* 0x000fea000b83ffff */
.L_x_63:
[----:B------:R-:W1:Y:S01]  /*3210*/  LDS R5, [UR6+0x10] ;  /* 0x00001006ff057984 */ /* 0x000e620008000800 */
[----:B------:R-:W-:Y:S01]  /*3220*/  IMAD.U32 R3, RZ, RZ, UR37 ;  /* 0x00000025ff037e24 */ /* 0x000fe2000f8e00ff */
[----:B------:R-:W-:-:S03]  /*3230*/  MOV R2, UR4 ;  /* 0x0000000400027c02 */ /* 0x000fc60008000f00 */
[----:B------:R-:W-:Y:S01]  /*3240*/  VIADD R3, R3, 0x180 ;  /* 0x0000018003037836 */ /* 0x000fe20000000000 */
[----:B-1----:R-:W-:-:S04]  /*3250*/  SHF.L.U32 R5, R5, 0x1f, RZ ;  /* 0x0000001f05057819 */ /* 0x002fc800000006ff */
[----:B------:R-:W1:Y:S02]  /*3260*/  SYNCS.PHASECHK.TRANS64.TRYWAIT P0, [UR6+0x8], R5 ;  /* 0x00000805ff0075a7 */ /* 0x000e640008001106 */
[----:B-1----:R-:W-:Y:S05]  /*3270*/  @P0 BRA `(.L_x_65) ;  /* 0x0000000000080947 */ /* 0x002fea0003800000 */
[----:B------:R-:W1:Y:S02]  /*3280*/  SYNCS.PHASECHK.TRANS64.TRYWAIT P0, [UR6+0x8], R5 ;  /* 0x00000805ff0075a7 */ /* 0x000e640008001106 */
[----:B-1----:R-:W-:Y:S05]  /*3290*/  @!P0 BRA `(.L_x_66) ;  /* 0x0000006c00ec8947 */ /* 0x002fea0003800000 */
.L_x_65:
[----:B-1----:R-:W-:Y:S01]  /*32a0*/  HFMA2 R4, -RZ, RZ, 0, 5.9604644775390625e-08 ;  /* 0x00000001ff047431 */ /* 0x002fe200000001ff */
[----:B------:R-:W-:Y:S01]  /*32b0*/  UPRMT UR7, UR4, 0x654, UR8 ;  /* 0x0000065404077896 */ /* 0x000fe20008000008 */
[----:B------:R-:W-:Y:S01]  /*32c0*/  IMAD.MOV.U32 R6, RZ, RZ, 0xffff ;  /* 0x0000ffffff067424 */ /* 0x000fe200078e00ff */
[----:B------:R-:W-:Y:S01]  /*32d0*/  PRMT R2, R2, 0x654, R3 ;  /* 0x0000065402027816 */ /* 0x000fe20000000003 */
[----:B------:R-:W-:Y:S02]  /*32e0*/  IMAD.MOV.U32 R5, RZ, RZ, 0x4 ;  /* 0x00000004ff057424 */ /* 0x000fe400078e00ff */
[----:B------:R-:W-:Y:S01]  /*32f0*/  IMAD.SHL.U32 R9, R11, 0x20, RZ ;  /* 0x000000200b097824 */ /* 0x000fe200078e00ff */
[----:B------:R-:W-:Y:S02]  /*3300*/  MOV R3, UR7 ;  /* 0x0000000700037c02 */ /* 0x000fe40008000f00 */
[-C--:B------:R-:W-:Y:S01]  /*3310*/  SHF.L.U32 R7, R6, R11.reuse, RZ ;  /* 0x0000000b06077219 */ /* 0x080fe200000006ff */
[----:B------:R1:W-:Y:S01]  /*3320*/  SYNCS.ARRIVE.TRANS64.RED RZ, [UR7], R5 ;  /* 0x00000005ffff79a7 */ /* 0x0003e20008000407 */
[----:B------:R-:W-:Y:S01]  /*3330*/  SHF.L.U32 R6, R4, R11, RZ ;  /* 0x0000000b04067219 */ /* 0x000fe200000006ff */
[----:B------:R1:W-:Y:S04]  /*3340*/  STS [UR37+0x180], R9 ;  /* 0x00018009ff007988 */ /* 0x0003e80008000825 */
[----:B------:R1:W-:Y:S04]  /*3350*/  STAS [R2.64], R11 ;  /* 0x0000000b02007dbd */ /* 0x0003e8000c0008ff */
[----:B------:R1:W-:Y:S04]  /*3360*/  ATOMS.OR RZ, [UR6+0x14], R7 ;  /* 0x00001407ffff798c */ /* 0x0003e8000b000006 */
[----:B------:R1:W-:Y:S04]  /*3370*/  ATOMS.OR RZ, [UR6+0x18], R6 ;  /* 0x00001806ffff798c */ /* 0x0003e8000b000006 */
[----:B------:R1:W-:Y:S02]  /*3380*/  ATOMS.XOR RZ, [UR6+0x10], R4 ;  /* 0x00001004ffff798c */ /* 0x0003e4000b800006 */
.L_x_62:
[----:B------:R-:W-:Y:S05]  /*3390*/  BSYNC B0 ;  /* 0x0000000000007941 */ /* 0x000fea0003800000 */
.L_x_61:
[----:B------:R-:W-:Y:S05]  /*33a0*/  BRA.U UP0, `(.L_x_67) ;  /* 0x00000001006c7547 */ /* 0x000fea000b800000 */
[----:B------:R-:W-:-:S03]  /*33b0*/  UMOV UR7, 0xffffffff ;  /* 0xffffffff00077882 */ /* 0x000fc60000000000 */
[----:B------:R-:W-:Y:S05]  /*33c0*/  BRA.DIV UR7, `(.L_x_68) ;  /* 0x0000006e07b87947 */ /* 0x000fea000b800000 */
[----:B------:R-:W-:-:S13]  /*33d0*/  ELECT P6, URZ, PT ;  /* 0x0000000000ff782f */ /* 0x000fda00038c0000 */
.L_x_172:
[----:B------:R-:W-:Y:S05]  /*33e0*/  @!P6 BRA `(.L_x_67) ;  /* 0x00000000005ce947 */ /* 0x000fea0003800000 */
[----:B-1----:R-:W1:Y:S02]  /*33f0*/  LDS R3, [UR6+0x10] ;  /* 0x00001006ff037984 */ /* 0x002e640008000800 */
[----:B-1----:R-:W-:-:S04]  /*3400*/  SHF.L.U32 R3, R3, 0x1f, RZ ;  /* 0x0000001f03037819 */ /* 0x002fc800000006ff */
[----:B------:R-:W1:Y:S02]  /*3410*/  SYNCS.PHASECHK.TRANS64.TRYWAIT P0, [UR6+0x8], R3 ;  /* 0x00000803ff0075a7 */ /* 0x000e640008001106 */
[----:B-1----:R-:W-:Y:S05]  /*3420*/  @P0 BRA `(.L_x_69) ;  /* 0x0000000000080947 */ /* 0x002fea0003800000 */
[----:B------:R-:W1:Y:S02]  /*3430*/  SYNCS.PHASECHK.TRANS64.TRYWAIT P0, [UR6+0x8], R3 ;  /* 0x00000803ff0075a7 */ /* 0x000e640008001106 */
[----:B-1----:R-:W-:Y:S05]  /*3440*/  @!P0 BRA `(.L_x_70) ;  /* 0x0000006c00b88947 */ /* 0x002fea0003800000 */
.L_x_69:
[----:B------:R-:W2:Y:S01]  /*3450*/  LDS R5, [UR37+0x180] ;  /* 0x00018025ff057984 */ /* 0x000ea20008000800 */
[----:B-1----:R-:W-:Y:S02]  /*3460*/  HFMA2 R2, -RZ, RZ, 0, 5.9604644775390625e-08 ;  /* 0x00000001ff027431 */ /* 0x002fe400000001ff */
[----:B------:R-:W-:Y:S01]  /*3470*/  IMAD.MOV.U32 R3, RZ, RZ, 0xffff ;  /* 0x0000ffffff037424 */ /* 0x000fe200078e00ff */
[----:B------:R-:W-:Y:S01]  /*3480*/  UPRMT UR7, UR4, 0x654, UR8 ;  /* 0x0000065404077896 */ /* 0x000fe20008000008 */
[----:B--2---:R-:W-:-:S03]  /*3490*/  IMAD.SHL.U32 R4, R5, 0x20, RZ ;  /* 0x0000002005047824 */ /* 0x004fc600078e00ff */
[-C--:B------:R-:W-:Y:S02]  /*34a0*/  SHF.L.U32 R3, R3, R5.reuse, RZ ;  /* 0x0000000503037219 */ /* 0x080fe400000006ff */
[----:B------:R-:W-:Y:S01]  /*34b0*/  SHF.L.U32 R5, R2, R5, RZ ;  /* 0x0000000502057219 */ /* 0x000fe200000006ff */
[----:B------:R2:W-:Y:S04]  /*34c0*/  STS [UR37+0x180], R4 ;  /* 0x00018004ff007988 */ /* 0x0005e80008000825 */
[----:B------:R2:W-:Y:S04]  /*34d0*/  ATOMS.OR RZ, [UR6+0x14], R3 ;  /* 0x00001403ffff798c */ /* 0x0005e8000b000006 */
[----:B------:R2:W-:Y:S01]  /*34e0*/  ATOMS.OR RZ, [UR6+0x18], R5 ;  /* 0x00001805ffff798c */ /* 0x0005e2000b000006 */
[----:B------:R-:W-:Y:S03]  /*34f0*/  SYNCS.ARRIVE.TRANS64.RED.A1T0 RZ, [UR7], RZ ;  /* 0x000000ffffff79a7 */ /* 0x000fe60008100407 */
[----:B------:R2:W-:Y:S01]  /*3500*/  ATOMS.XOR RZ, [UR6+0x10], R2 ;  /* 0x00001002ffff798c */ /* 0x0005e2000b800006 */
[----:B------:R-:W-:Y:S05]  /*3510*/  BRA `(.L_x_67) ;  /* 0x0000000000107947 */ /* 0x000fea0003800000 */
.L_x_60:
[----:B------:R-:W-:-:S05]  /*3520*/  MOV R2, 0xffffffff ;  /* 0xffffffff00027802 */ /* 0x000fca0000000f00 */
[----:B------:R1:W-:Y:S02]  /*3530*/  STS [UR37+0x180], R2 ;  /* 0x00018002ff007988 */ /* 0x0003e40008000825 */
[----:B-1----:R-:W-:Y:S02]  /*3540*/  MOV R2, 0x3560 ;  /* 0x0000356000027802 */ /* 0x002fe40000000f00 */
[----:B-----5:R-:W-:Y:S05]  /*3550*/  CALL.REL.NOINC `($__internal_1_$__cuda_sm10x_tcgen05_guardrail_trap_phase_invalid_during_alloc) ;  /* 0x0000007400887944 */ /* 0x020fea0003c00000 */
.L_x_67:
[----:B------:R-:W-:Y:S05]  /*3560*/  WARPSYNC.ALL ;  /* 0x0000000000007948 */ /* 0x000fea0003800000 */
[----:B------:R-:W3:Y:S01]  /*3570*/  S2UR UR7, SR_CgaCtaId ;  /* 0x00000000000779c3 */ /* 0x000ee20000008800 */
[----:B------:R-:W-:Y:S01]  /*3580*/  UMOV UR6, 0x400 ;  /* 0x0000040000067882 */ /* 0x000fe20000000000 */
[----:B------:R-:W-:-:S06]  /*3590*/  NOP ;  /* 0x0000000000007918 */ /* 0x000fcc0000000000 */
[----:B------:R-:W-:Y:S06]  /*35a0*/  BAR.ARV 0x6, 0xa0 ;  /* 0x0182800000007b1d */ /* 0x000fec0000002000 */
[----:B------:R-:W4:Y:S01]  /*35b0*/  LDCU UR8, c[0x0][0x38c] ;  /* 0x00007180ff0877ac */ /* 0x000f220008000800 */
[----:B------:R-:W-:Y:S01]  /*35c0*/  LOP3.LUT R0, R0, 0xffff, RZ, 0xc0, !PT ;  /* 0x0000ffff00007812 */ /* 0x000fe200078ec0ff */
[----:B-1----:R-:W-:Y:S01]  /*35d0*/  IMAD.MOV.U32 R9, RZ, RZ, 0x1 ;  /* 0x00000001ff097424 */ /* 0x002fe200078e00ff */
[----:B------:R-:W-:Y:S01]  /*35e0*/  LOP3.LUT R8, R8, 0xffff, RZ, 0xc0, !PT ;  /* 0x0000ffff08087812 */ /* 0x000fe200078ec0ff */
[----:B------:R-:W-:Y:S01]  /*35f0*/  UMOV UR19, URZ ;  /* 0x000000ff00137c82 */ /* 0x000fe20008000000 */
[----:B------:R-:W-:Y:S01]  /*3600*/  R2UR UR11, R0 ;  /* 0x00000000000b72ca */ /* 0x000fe200000e0000 */
[----:B------:R-:W-:Y:S01]  /*3610*/  UMOV UR18, URZ ;  /* 0x000000ff00127c82 */ /* 0x000fe20008000000 */
[----:B------:R-:W-:Y:S01]  /*3620*/  R2UR UR12, R8 ;  /* 0x00000000080c72ca */ /* 0x000fe200000e0000 */
[----:B------:R-:W-:Y:S01]  /*3630*/  IMAD.MOV.U32 R8, RZ, RZ, RZ ;  /* 0x000000ffff087224 */ /* 0x000fe200078e00ff */
[----:B------:R-:W-:Y:S01]  /*3640*/  UMOV UR17, URZ ;  /* 0x000000ff00117c82 */ /* 0x000fe20008000000 */
[----:B---3--:R-:W-:-:S02]  /*3650*/  ULEA UR7, UR7, UR6, 0x18 ;  /* 0x0000000607077291 */ /* 0x008fc4000f8ec0ff */
[----:B------:R-:W-:Y:S02]  /*3660*/  UISETP.NE.AND UP2, UPT, UR5, URZ, UPT ;  /* 0x000000ff0500728c */ /* 0x000fe4000bf45270 */
[----:B------:R-:W-:Y:S02]  /*3670*/  UIADD3 UR13, UPT, UPT, UR7, 0x6300, URZ ;  /* 0x00006300070d7890 */ /* 0x000fe4000fffe0ff */
[----:B------:R-:W-:Y:S02]  /*3680*/  UIADD3 UR14, UPT, UPT, UR7, 0x16300, URZ ;  /* 0x00016300070e7890 */ /* 0x000fe4000fffe0ff */
[----:B----4-:R-:W-:Y:S01]  /*3690*/  UIADD3 UR8, UPT, UPT, UR8, 0x7f, URZ ;  /* 0x0000007f08087890 */ /* 0x010fe2000fffe0ff */
[----:B--2---:R-:W1:Y:S01]  /*36a0*/  LDS R2, [UR7+0x180] ;  /* 0x00018007ff027984 */ /* 0x004e620008000800 */
[----:B------:R-:W-:Y:S02]  /*36b0*/  USHF.R.U32.HI UR13, URZ, 0x4, UR13 ;  /* 0x00000004ff0d7899 */ /* 0x000fe4000801160d */
[----:B------:R-:W-:-:S02]  /*36c0*/  USHF.R.S32.HI UR6, URZ, 0x1f, UR8 ;  /* 0x0000001fff067899 */ /* 0x000fc40008011408 */
[----:B------:R-:W-:Y:S02]  /*36d0*/  USHF.R.U32.HI UR14, URZ, 0x4, UR14 ;  /* 0x00000004ff0e7899 */ /* 0x000fe4000801160e */
[----:B------:R-:W-:Y:S02]  /*36e0*/  ULEA.HI UR6, UR6, UR8, URZ, 0x7 ;  /* 0x0000000806067291 */ /* 0x000fe4000f8f38ff */
[----:B------:R-:W-:Y:S02]  /*36f0*/  ULOP3.LUT UR13, UR13, 0x3fff, URZ, 0xc0, !UPT ;  /* 0x00003fff0d0d7892 */ /* 0x000fe4000f8ec0ff */
[----:B------:R-:W-:Y:S02]  /*3700*/  USHF.R.S32.HI UR6, URZ, 0x7, UR6 ;  /* 0x00000007ff067899 */ /* 0x000fe40008011406 */
[----:B------:R-:W-:Y:S02]  /*3710*/  ULOP3.LUT UR14, UR14, 0x3fff, URZ, 0xc0, !UPT ;  /* 0x00003fff0e0e7892 */ /* 0x000fe4000f8ec0ff */
[----:B------:R-:W-:Y:S01]  /*3720*/  UISETP.LT.AND UP0, UPT, UR6, 0x1, UPT ;  /* 0x000000010600788c */ /* 0x000fe2000bf01270 */
[----:B------:R-:W-:Y:S01]  /*3730*/  UMOV UR28, 0x0 ;  /* 0x00000000001c7882 */ /* 0x000fe20000000000 */
[----:B------:R-:W-:Y:S01]  /*3740*/  UMOV UR29, 0x84004a0 ;  /* 0x084004a0001d7882 */ /* 0x000fe20000000000 */
[----:B------:R-:W-:-:S02]  /*3750*/  ULOP3.LUT UR13, UR13, 0x10000, URZ, 0xfc, !UPT ;  /* 0x000100000d0d7892 */ /* 0x000fc4000f8efcff */
[----:B------:R-:W-:Y:S02]  /*3760*/  ULOP3.LUT UR14, UR14, 0x10000, URZ, 0xfc, !UPT ;  /* 0x000100000e0e7892 */ /* 0x000fe4000f8efcff */
[----:B------:R-:W-:Y:S01]  /*3770*/  USEL UR20, UR6, 0x1, !UP0 ;  /* 0x0000000106147887 */ /* 0x000fe2000c000000 */
[----:B------:R-:W-:Y:S01]  /*3780*/  UMOV UR26, 0x0 ;  /* 0x00000000001a7882 */ /* 0x000fe20000000000 */
[----:B------:R-:W-:Y:S01]  /*3790*/  UMOV UR27, 0x84004a0 ;  /* 0x084004a0001b7882 */ /* 0x000fe20000000000 */
[----:B------:R-:W-:Y:S01]  /*37a0*/  UMOV UR24, 0x0 ;  /* 0x0000000000187882 */ /* 0x000fe20000000000 */
[----:B------:R-:W-:Y:S01]  /*37b0*/  UMOV UR25, 0x84004a0 ;  /* 0x084004a000197882 */ /* 0x000fe20000000000 */
[----:B------:R-:W-:Y:S01]  /*37c0*/  UMOV UR22, 0x0 ;  /* 0x0000000000167882 */ /* 0x000fe20000000000 */
[----:B------:R-:W-:Y:S01]  /*37d0*/  UMOV UR23, 0x84004a0 ;  /* 0x084004a000177882 */ /* 0x000fe20000000000 */
[----:B-1----:R-:W-:Y:S02]  /*37e0*/  R2UR UR21, R2 ;  /* 0x00000000021572ca */ /* 0x002fe400000e0000 */
[----:B------:R-:W-:-:S13]  /*37f0*/  CS2R R2, SRZ ;  /* 0x0000000000027805 */ /* 0x000fda000001ff00 */
.L_x_78:
[C---:B------:R-:W-:Y:S02]  /*3800*/  LEA R0, R8.reuse, UR7, 0x3 ;  /* 0x0000000708007c11 */ /* 0x040fe4000f8e18ff */
[----:B------:R-:W-:Y:S02]  /*3810*/  SHF.L.U32 R5, R3, 0x1f, RZ ;  /* 0x0000001f03057819 */ /* 0x000fe400000006ff */
[----:B------:R-:W-:Y:S02]  /*3820*/  LEA R4, R8, UR7, 0x4 ;  /* 0x0000000708047c11 */ /* 0x000fe4000f8e20ff */
[----:B------:R-:W1:Y:S02]  /*3830*/  SYNCS.PHASECHK.TRANS64.TRYWAIT P0, [R0+URZ+0xd0], R5 ;  /* 0x0000d005000075a7 */ /* 0x000e6400080011ff */
[----:B-1-34-:R-:W-:Y:S05]  /*3840*/  @!P0 BRA `(.L_x_71) ;  /* 0x0000006800d08947 */ /* 0x01afea0003800000 */
.L_x_173:
[----:B-1----:R-:W1:Y:S01]  /*3850*/  LDS.128 R4, [R4+0x160] ;  /* 0x0001600004047984 */ /* 0x002e620000000c00 */
[----:B------:R-:W-:Y:S02]  /*3860*/  VIADD R0, R0, 0xe0 ;  /* 0x000000e000007836 */ /* 0x000fe40000000000 */
[----:B------:R-:W-:Y:S01]  /*3870*/  VIADD R8, R8, 0x1 ;  /* 0x0000000108087836 */ /* 0x000fe20000000000 */
[----:B------:R-:W-:Y:S01]  /*3880*/  @!PT LDS RZ, [RZ] ;  /* 0x00000000fffff984 */ /* 0x000fe20000000800 */
[----:B------:R-:W-:Y:S01]  /*3890*/  @!PT LDS RZ, [RZ] ;  /* 0x00000000fffff984 */ /* 0x000fe20000000800 */
[----:B------:R-:W-:Y:S01]  /*38a0*/  @!PT LDS RZ, [RZ] ;  /* 0x00000000fffff984 */ /* 0x000fe20000000800 */
[----:B------:R-:W-:Y:S01]  /*38b0*/  @!PT LDS RZ, [RZ] ;  /* 0x00000000fffff984 */ /* 0x000fe20000000800 */
[----:B------:R2:W-:Y:S06]  /*38c0*/  MEMBAR.ALL.CTA ;  /* 0x0000000000007992 */ /* 0x0005ec0000008000 */
[----:B--2---:R-:W2:Y:S01]  /*38d0*/  FENCE.VIEW.ASYNC.S ;  /* 0x00000000000073c6 */ /* 0x004ea20000000000 */
[----:B------:R-:W-:-:S04]  /*38e0*/  PRMT R0, RZ, 0x654, R0 ;  /* 0x00000654ff007816 */ /* 0x000fc80000000000 */
[----:B--2---:R2:W-:Y:S01]  /*38f0*/  SYNCS.ARRIVE.TRANS64.RED.A1T0 RZ, [R0+URZ], RZ ;  /* 0x000000ff00ff79a7 */ /* 0x0045e200081004ff */
[----:B-1----:R-:W-:Y:S01]  /*3900*/  LOP3.LUT P1, RZ, R6, 0x1, RZ, 0xc0, !PT ;  /* 0x0000000106ff7812 */ /* 0x002fe2000782c0ff */
[----:B--2---:R-:W-:-:S12]  /*3910*/  BRA.U UP2, `(.L_x_72) ;  /* 0x0000000502087547 */ /* 0x004fd8000b800000 */
[----:B------:R-:W1:Y:S01]  /*3920*/  LDCU UR8, c[0x0][0x38c] ;  /* 0x00007180ff0877ac */ /* 0x000e620008000800 */
[----:B------:R-:W-:Y:S02]  /*3930*/  PLOP3.LUT P2, PT, PT, PT, PT, 0x80, 0x8 ;  /* 0x000000000008781c */ /* 0x000fe40003f4f070 */
[----:B------:R-:W-:Y:S01]  /*3940*/  SHF.L.U32 R5, R9, 0x1f, RZ ;  /* 0x0000001f09057819 */ /* 0x000fe200000006ff */
[----:B------:R-:W-:Y:S02]  /*3950*/  ULEA UR9, UR19, UR7, 0x3 ;  /* 0x0000000713097291 */ /* 0x000fe4000f8e18ff */
[----:B------:R-:W-:Y:S02]  /*3960*/  ULEA UR10, UR19, UR21, 0x7 ;  /* 0x00000015130a7291 */ /* 0x000fe4000f8e38ff */
[----:B-1----:R-:W-:-:S06]  /*3970*/  UISETP.GE.AND UP0, UPT, UR8, 0x1, UPT ;  /* 0x000000010800788c */ /* 0x002fcc000bf06270 */
[----:B------:R-:W-:-:S05]  /*3980*/  PLOP3.LUT P0, PT, PT, PT, UP0, 0x80, 0x8 ;  /* 0x000000000008781c */ /* 0x000fca0003f0f008 */
[----:B------:R-:W-:-:S08]  /*3990*/  @UP0 ULEA UR8, UR18, UR7, 0x3 ;  /* 0x0000000712080291 */ /* 0x000fd0000f8e18ff */
[----:B------:R-:W-:-:S04]  /*39a0*/  @P0 SHF.L.U32 R0, R2, 0x1f, RZ ;  /* 0x0000001f02000819 */ /* 0x000fc800000006ff */
[----:B------:R1:W2:Y:S01]  /*39b0*/  @P0 SYNCS.PHASECHK.TRANS64.TRYWAIT P2, [UR8], R0 ;  /* 0x00000000ff0005a7 */ /* 0x0002a20008041108 */
[----:B------:R-:W3:Y:S02]  /*39c0*/  SYNCS.PHASECHK.TRANS64.TRYWAIT P0, [UR9+0x110], R5 ;  /* 0x00011005ff0075a7 */ /* 0x000ee40008001109 */
[----:B-123--:R-:W-:Y:S05]  /*39d0*/  @!P0 BRA `(.L_x_73) ;  /* 0x0000006800808947 */ /* 0x00efea0003800000 */
.L_x_175:
[----:B------:R-:W-:Y:S01]  /*39e0*/  UMOV UR16, UR17 ;  /* 0x0000001100107c82 */ /* 0x000fe20008000000 */
[----:B------:R-:W-:Y:S05]  /*39f0*/  BRA.U !UP0, `(.L_x_74) ;  /* 0x0000000108c07547 */ /* 0x000fea000b800000 */
[----:B------:R-:W-:Y:S02]  /*3a00*/  UIADD3 UR16, UPT, UPT, UR20, UR17, URZ ;  /* 0x0000001114107290 */ /* 0x000fe4000fffe0ff */
[----:B------:R-:W-:Y:S01]  /*3a10*/  UPLOP3.LUT UP3, UPT, UPT, UPT, UPT, 0x40, 0x4 ;  /* 0x000000000004789c */ /* 0x000fe20003f6e870 */
[----:B------:R-:W-:Y:S01]  /*3a20*/  UMOV UR15, UR6 ;  /* 0x00000006000f7c82 */ /* 0x000fe20008000000 */
[----:B------:R-:W-:-:S09]  /*3a30*/  UMOV UR46, UR18 ;  /* 0x00000012002e7c82 */ /* 0x000fd20008000000 */
.L_x_77:
[----:B--2---:R-:W-:Y:S01]  /*3a40*/  ULEA UR8, UR46, UR7, 0x3 ;  /* 0x000000072e087291 */ /* 0x004fe2000f8e18ff */
[----:B---3--:R-:W-:Y:S11]  /*3a50*/  @P2 BRA `(.L_x_75) ;  /* 0x00000000000c2947 */ /* 0x008ff60003800000 */
[----:B-1----:R-:W-:Y:S04]  /*3a60*/  SHF.L.U32 R5, R2, 0x1f, RZ ;  /* 0x0000001f02057819 */ /* 0x002fe800000006ff */
[----:B------:R-:W1:Y:S02]  /*3a70*/  SYNCS.PHASECHK.TRANS64.TRYWAIT P0, [UR8], R5 ;  /* 0x00000005ff0075a7 */ /* 0x000e640008001108 */
[----:B-1----:R-:W-:Y:S05]  /*3a80*/  @!P0 BRA `(.L_x_76) ;  /* 0x00000068006c8947 */ /* 0x002fea0003800000 */
.L_x_75:
[----:B------:R-:W-:Y:S01]  /*3a90*/  UISETP.NE.AND UP0, UPT, UR15, 0x1, UPT ;  /* 0x000000010f00788c */ /* 0x000fe2000bf05270 */
[----:B------:R-:W-:Y:S01]  /*3aa0*/  PLOP3.LUT P2, PT, PT, PT, PT, 0x80, 0x8 ;  /* 0x000000000008781c */ /* 0x000fe20003f4f070 */
[----:B------:R-:W-:Y:S02]  /*3ab0*/  UIADD3 UR18, UPT, UPT, UR46, 0x1, URZ ;  /* 0x000000012e127890 */ /* 0x000fe4000fffe0ff */
[----:B------:R-:W-:Y:S02]  /*3ac0*/  ULEA UR32, UR46, UR14, 0xa ;  /* 0x0000000e2e207291 */ /* 0x000fe4000f8e50ff */
[----:B------:R-:W-:Y:S01]  /*3ad0*/  UISETP.NE.AND UP1, UPT, UR18, 0x8, UPT ;  /* 0x000000081200788c */ /* 0x000fe2000bf25270 */
[----:B------:R-:W-:Y:S01]  /*3ae0*/  PLOP3.LUT P0, PT, PT, PT, UP0, 0x80, 0x8 ;  /* 0x000000000008781c */ /* 0x000fe20003f0f008 */
[----:B------:R-:W-:Y:S02]  /*3af0*/  UIADD3 UR44, UPT, UPT, UR32, 0x2, URZ ;  /* 0x00000002202c7890 */ /* 0x000fe4000fffe0ff */
[----:B------:R-:W-:Y:S02]  /*3b00*/  USEL UR31, URZ, 0x1, UP1 ;  /* 0x00000001ff1f7887 */ /* 0x000fe40008800000 */
[----:B------:R-:W-:Y:S02]  /*3b10*/  USEL UR18, UR18, URZ, UP1 ;  /* 0x000000ff12127287 */ /* 0x000fe40008800000 */
[----:B------:R-:W-:Y:S02]  /*3b20*/  UIADD3 UR40, UPT, UPT, UR32, 0x4, URZ ;  /* 0x0000000420287890 */ /* 0x000fe4000fffe0ff */
[----:B------:R-:W-:Y:S01]  /*3b30*/  @UP0 ULEA UR30, UR18, UR7, 0x3 ;  /* 0x00000007121e0291 */ /* 0x000fe2000f8e18ff */
[----:B------:R-:W-:Y:S01]  /*3b40*/  LOP3.LUT R2, R2, UR31, RZ, 0x3c, !PT ;  /* 0x0000001f02027c12 */ /* 0x000fe2000f8e3cff */
[----:B------:R-:W-:Y:S02]  /*3b50*/  UIADD3 UR36, UPT, UPT, UR32, 0x6, URZ ;  /* 0x0000000620247890 */ /* 0x000fe4000fffe0ff */
[----:B------:R-:W-:Y:S01]  /*3b60*/  UIADD3 UR8, UPT, UPT, UR8, 0x40, URZ ;  /* 0x0000004008087890 */ /* 0x000fe2000fffe0ff */
[----:B-1----:R-:W-:Y:S01]  /*3b70*/  @P0 SHF.L.U32 R0, R2, 0x1f, RZ ;  /* 0x0000001f02000819 */ /* 0x002fe200000006ff */
[----:B------:R-:W-:Y:S02]  /*3b80*/  UIADD3 UR17, UPT, UPT, UR17, 0x1, URZ ;  /* 0x0000000111117890 */ /* 0x000fe4000fffe0ff */
[----:B------:R-:W-:Y:S01]  /*3b90*/  UIADD3 UR15, UPT, UPT, UR15, -0x1, URZ ;  /* 0xffffffff0f0f7890 */ /* 0x000fe2000fffe0ff */
[----:B------:R2:W3:Y:S01]  /*3ba0*/  @P0 SYNCS.PHASECHK.TRANS64.TRYWAIT P2, [UR30], R0 ;  /* 0x00000000ff0005a7 */ /* 0x0004e2000804111e */
[----:B------:R-:W-:Y:S02]  /*3bb0*/  ULEA UR30, UR46, UR13, 0x9 ;  /* 0x0000000d2e1e7291 */ /* 0x000fe4000f8e48ff */
[----:B------:R-:W-:Y:S02]  /*3bc0*/  UISETP.NE.AND UP0, UPT, UR17, UR16, UPT ;  /* 0x000000101100728c */ /* 0x000fe4000bf05270 */
[----:B------:R-:W-:Y:S02]  /*3bd0*/  UIADD3 UR42, UPT, UPT, UR30, 0x2, URZ ;  /* 0x000000021e2a7890 */ /* 0x000fe4000fffe0ff */
[----:B------:R-:W-:Y:S02]  /*3be0*/  UIADD3 UR38, UPT, UPT, UR30, 0x4, URZ ;  /* 0x000000041e267890 */ /* 0x000fe4000fffe0ff */
[----:B------:R-:W-:Y:S01]  /*3bf0*/  UIADD3 UR34, UPT, UPT, UR30, 0x6, URZ ;  /* 0x000000061e227890 */ /* 0x000fe2000fffe0ff */
[----:B------:R-:W-:Y:S01]  /*3c00*/  UMOV UR33, 0x40004040 ;  /* 0x4000404000217882 */ /* 0x000fe20000000000 */
[----:B------:R-:W-:Y:S01]  /*3c10*/  UMOV UR31, 0x40004040 ;  /* 0x40004040001f7882 */ /* 0x000fe20000000000 */
[----:B------:R-:W-:Y:S01]  /*3c20*/  UMOV UR45, 0x40004040 ;  /* 0x40004040002d7882 */ /* 0x000fe20000000000 */
[----:B------:R2:W-:Y:S01]  /*3c30*/  UTCIMMA.2CTA gdesc[UR30], gdesc[UR32], tmem[UR10], tmem[UR28], idesc[UR29], UP3 ;  /* 0x00ff1c201e0075ea */ /* 0x0005e20009a0010a */
[----:B------:R-:W-:Y:S01]  /*3c40*/  UPLOP3.LUT UP3, UPT, UPT, UPT, UPT, 0x80, 0x8 ;  /* 0x000000000008789c */ /* 0x000fe20003f6f070 */
[----:B------:R-:W-:Y:S01]  /*3c50*/  UMOV UR43, 0x40004040 ;  /* 0x40004040002b7882 */ /* 0x000fe20000000000 */
[----:B------:R-:W-:Y:S01]  /*3c60*/  UMOV UR41, 0x40004040 ;  /* 0x4000404000297882 */ /* 0x000fe20000000000 */
[----:B------:R2:W-:Y:S01]  /*3c70*/  UTCIMMA.2CTA gdesc[UR42], gdesc[UR44], tmem[UR10], tmem[UR26], idesc[UR27], UPT ;  /* 0x00ff1a2c2a0075ea */ /* 0x0005e2000ba0010a */
[----:B------:R-:W-:Y:S01]  /*3c80*/  UMOV UR39, 0x40004040 ;  /* 0x4000404000277882 */ /* 0x000fe20000000000 */
[----:B------:R-:W-:Y:S01]  /*3c90*/  UMOV UR37, 0x40004040 ;  /* 0x4000404000257882 */ /* 0x000fe20000000000 */
[----:B------:R-:W-:Y:S01]  /*3ca0*/  UMOV UR35, 0x40004040 ;  /* 0x4000404000237882 */ /* 0x000fe20000000000 */
[----:B------:R2:W-:Y:S01]  /*3cb0*/  UTCIMMA.2CTA gdesc[UR38], gdesc[UR40], tmem[UR10], tmem[UR24], idesc[UR25], UPT ;  /* 0x00ff1828260075ea */ /* 0x0005e2000ba0010a */
[----:B------:R2:W-:Y:S01]  /*3cc0*/  UTCIMMA.2CTA gdesc[UR34], gdesc[UR36], tmem[UR10], tmem[UR22], idesc[UR23], UPT ;  /* 0x00ff1624220075ea */ /* 0x0005e2000ba0010a */
[----:B------:R2:W-:Y:S01]  /*3cd0*/  UTCBAR.2CTA.MULTICAST [UR8], URZ, UR12 ;  /* 0x000000ff080073e9 */ /* 0x0005e2000820080c */
[----:B------:R-:W-:Y:S01]  /*3ce0*/  UMOV UR46, UR18 ;  /* 0x00000012002e7c82 */ /* 0x000fe20008000000 */
[----:B------:R-:W-:Y:S05]  /*3cf0*/  BRA.U UP0, `(.L_x_77) ;  /* 0xfffffffd00507547 */ /* 0x000fea000b83ffff */
.L_x_74:
[----:B------:R-:W-:Y:S01]  /*3d00*/  UIADD3 UR9, UPT, UPT, UR9, 0xf0, URZ ;  /* 0x000000f009097890 */ /* 0x000fe2000fffe0ff */
[----:B------:R-:W-:-:S08]  /*3d10*/  UMOV UR17, UR16 ;  /* 0x0000001000117c82 */ /* 0x000fd00008000000 */
[----:B------:R4:W-:Y:S01]  /*3d20*/  UTCBAR.2CTA.MULTICAST [UR9], URZ, UR11 ;  /* 0x000000ff090073e9 */ /* 0x0009e2000820080b */
[----:B------:R-:W-:Y:S02]  /*3d30*/  NOP ;  /* 0x0000000000007918 */ /* 0x000fe40000000000 */
.L_x_72:
[----:B------:R-:W-:Y:S01]  /*3d40*/  UIADD3 UR19, UPT, UPT, UR19, 0x1, URZ ;  /* 0x0000000113137890 */ /* 0x000fe2000fffe0ff */
[----:B------:R-:W-:-:S03]  /*3d50*/  ISETP.NE.AND P0, PT, R8, 0x2, PT ;  /* 0x000000020800780c */ /* 0x000fc60003f05270 */
[----:B------:R-:W-:Y:S01]  /*3d60*/  UISETP.NE.AND UP0, UPT, UR19, 0x4, UPT ;  /* 0x000000041300788c */ /* 0x000fe2000bf05270 */
[----:B-12---:R-:W-:Y:S02]  /*3d70*/  SEL R0, RZ, 0x1, P0 ;  /* 0x00000001ff007807 */ /* 0x006fe40000000000 */
[----:B------:R-:W-:Y:S01]  /*3d80*/  SEL R8, R8, RZ, P0 ;  /* 0x000000ff08087207 */ /* 0x000fe20000000000 */
[----:B------:R-:W-:Y:S01]  /*3d90*/  USEL UR8, URZ, 0x1, UP0 ;  /* 0x00000001ff087887 */ /* 0x000fe20008000000 */
[----:B------:R-:W-:Y:S01]  /*3da0*/  LOP3.LUT R3, R3, R0, RZ, 0x3c, !PT ;  /* 0x0000000003037212 */ /* 0x000fe200078e3cff */
[----:B------:R-:W-:-:S04]  /*3db0*/  USEL UR19, UR19, URZ, UP0 ;  /* 0x000000ff13137287 */ /* 0x000fc80008000000 */
[----:B------:R-:W-:Y:S01]  /*3dc0*/  LOP3.LUT R9, R9, UR8, RZ, 0x3c, !PT ;  /* 0x0000000809097c12 */ /* 0x000fe2000f8e3cff */
[----:B------:R-:W-:Y:S07]  /*3dd0*/  @P1 BRA `(.L_x_78) ;  /* 0xfffffff800881947 */ /* 0x000fee000383ffff */
[----:B------:R-:W1:Y:S01]  /*3de0*/  S2UR UR6, SR_CgaCtaId ;  /* 0x00000000000679c3 */ /* 0x000e620000008800 */
[----:B------:R-:W-:Y:S01]  /*3df0*/  ELECT P0, URZ, PT ;  /* 0x0000000000ff782f */ /* 0x000fe20003800000 */
[----:B------:R-:W-:Y:S01]  /*3e00*/  HFMA2 R0, -RZ, RZ, 0, 5.9604644775390625e-08 ;  /* 0x00000001ff007431 */ /* 0x000fe200000001ff */
[----:B------:R-:W-:-:S05]  /*3e10*/  UMOV UR8, 0x40 ;  /* 0x0000004000087882 */ /* 0x000fca0000000000 */
[----:B------:R-:W-:Y:S01]  /*3e20*/  UVIRTCOUNT.DEALLOC.SMPOOL 0x80 ;  /* 0x000000800000784c */ /* 0x000fe20000000000 */
[----:B------:R-:W-:Y:S02]  /*3e30*/  UISETP.NE.AND UP0, UPT, UR5, URZ, UPT ;  /* 0x000000ff0500728c */ /* 0x000fe4000bf05270 */
[----:B-1----:R-:W-:-:S09]  /*3e40*/  ULEA UR6, UR6, UR8, 0x18 ;  /* 0x0000000806067291 */ /* 0x002fd2000f8ec0ff */
[----:B------:R1:W-:Y:S01]  /*3e50*/  @P0 STS.U8 [UR6+0x1c], R0 ;  /* 0x00001c00ff000988 */ /* 0x0003e20008000006 */
[----:B------:R-:W-:Y:S05]  /*3e60*/  BRA.U UP0, `(.L_x_79) ;  /* 0x0000000100a07547 */ /* 0x000fea000b800000 */
[----:B------:R-:W-:Y:S01]  /*3e70*/  UIADD3 UR5, UPT, UPT, UR7, 0x110, URZ ;  /* 0x0000011007057890 */ /* 0x000fe2000fffe0ff */
[----:B------:R-:W-:-:S03]  /*3e80*/  SHF.L.U32 R3, R9, 0x1f, RZ ;  /* 0x0000001f09037819 */ /* 0x000fc600000006ff */
[----:B------:R-:W-:-:S09]  /*3e90*/  ULEA UR8, UR19, UR5, 0x3 ;  /* 0x0000000513087291 */ /* 0x000fd2000f8e18ff */
[----:B------:R-:W2:Y:S02]  /*3ea0*/  SYNCS.PHASECHK.TRANS64.TRYWAIT P0, [UR8], R3 ;  /* 0x00000003ff0075a7 */ /* 0x000ea40008001108 */
[----:B--2---:R-:W-:Y:S05]  /*3eb0*/  @!P0 BRA `(.L_x_80) ;  /* 0x0000006400788947 */ /* 0x004fea0003800000 */
.L_x_178:
[----:B----4-:R-:W-:-:S04]  /*3ec0*/  UIADD3 UR9, UPT, UPT, UR19, 0x1, URZ ;  /* 0x0000000113097890 */ /* 0x010fc8000fffe0ff */
        /* <DEDUP_REMOVED lines=8> */
.L_x_180:
        /* <DEDUP_REMOVED lines=9> */
.L_x_182:
[----:B------:R-:W-:-:S04]  /*3fe0*/  UIADD3 UR9, UPT, UPT, UR9, 0x1, URZ ;  /* 0x0000000109097890 */ /* 0x000fc8000fffe0ff */
[----:B------:R-:W-:-:S04]  /*3ff0*/  UISETP.NE.AND UP1, UPT, UR9, 0x4, UPT ;  /* 0x000000040900788c */ /* 0x000fc8000bf25270 */
[----:B------:R-:W-:Y:S02]  /*4000*/  USEL UR8, URZ, 0x1, UP1 ;  /* 0x00000001ff087887 */ /* 0x000fe40008800000 */
[----:B------:R-:W-:-:S04]  /*4010*/  USEL UR9, UR9, URZ, UP1 ;  /* 0x000000ff09097287 */ /* 0x000fc80008800000 */
[----:B------:R-:W-:Y:S01]  /*4020*/  ULEA UR9, UR9, UR5, 0x3 ;  /* 0x0000000509097291 */ /* 0x000fe2000f8e18ff */
[----:B-1----:R-:W-:-:S04]  /*4030*/  LOP3.LUT R3, R2, UR8, RZ, 0x3c, !PT ;  /* 0x0000000802037c12 */ /* 0x002fc8000f8e3cff */
[----:B------:R-:W-:Y:S01]  /*4040*/  SHF.L.U32 R3, R3, 0x1f, RZ ;  /* 0x0000001f03037819 */ /* 0x000fe200000006ff */
[----:B------:R-:W-:-:S04]  /*4050*/  IMAD.U32 R0, RZ, RZ, UR9 ;  /* 0x00000009ff007e24 */ /* 0x000fc8000f8e00ff */
[----:B------:R1:W2:Y:S03]  /*4060*/  SYNCS.PHASECHK.TRANS64.TRYWAIT P0, [R0+URZ], R3 ;  /* 0x00000003000075a7 */ /* 0x0002a600080011ff */
[----:B--2---:R-:W-:Y:S05]  /*4070*/  @!P0 NANOSLEEP.SYNCS 0x989680 ;  /* 0x009896800000895d */ /* 0x004fea0003900000 */
[----:B------:R-:W2:Y:S02]  /*4080*/  @!P0 SYNCS.PHASECHK.TRANS64 P0, [R0+URZ], R3 ;  /* 0x00000003000085a7 */ /* 0x000ea400080010ff */
[----:B--2---:R-:W-:Y:S05]  /*4090*/  @P0 BRA `(.L_x_83) ;  /* 0x0000000000200947 */ /* 0x004fea0003800000 */
.L_x_84:
[----:B--2---:R2:W4:Y:S02]  /*40a0*/  SYNCS.PHASECHK.TRANS64.TRYWAIT P0, [R0+URZ], R3 ;  /* 0x00000003000075a7 */ /* 0x00452400080011ff */
[----:B----4-:R-:W-:Y:S05]  /*40b0*/  @!P0 NANOSLEEP.SYNCS 0x989680 ;  /* 0x009896800000895d */ /* 0x010fea0003900000 */
[----:B------:R-:W4:Y:S02]  /*40c0*/  @!P0 SYNCS.PHASECHK.TRANS64 P0, [R0+URZ], R3 ;  /* 0x00000003000085a7 */ /* 0x000f2400080010ff */
[----:B----4-:R-:W-:Y:S05]  /*40d0*/  @!P0 BRA `(.L_x_84) ;  /* 0xfffffffc00f08947 */ /* 0x010fea000383ffff */
[----:B------:R-:W-:Y:S05]  /*40e0*/  BRA `(.L_x_83) ;  /* 0x00000000000c7947 */ /* 0x000fea0003800000 */
.L_x_79:
[----:B------:R-:W-:-:S04]  /*40f0*/  UIADD3 UR5, UPT, UPT, UR7, 0x150, URZ ;  /* 0x0000015007057890 */ /* 0x000fc8000fffe0ff */
[----:B------:R-:W-:-:S09]  /*4100*/  UPRMT UR5, UR4, 0x654, UR5 ;  /* 0x0000065404057896 */ /* 0x000fd20008000005 */
[----:B------:R-:W-:Y:S03]  /*4110*/  SYNCS.ARRIVE.TRANS64.RED.A1T0 RZ, [UR5], RZ ;  /* 0x000000ffffff79a7 */ /* 0x000fe60008100405 */
.L_x_83:
[----:B-12---:R-:W-:Y:S01]  /*4120*/  SHF.L.U32 R3, RZ, 0x1f, RZ ;  /* 0x0000001fff037819 */ /* 0x006fe200000006ff */
[----:B------:R-:W-:Y:S01]  /*4130*/  UIADD3 UR5, UPT, UPT, UR7, 0x150, URZ ;  /* 0x0000015007057890 */ /* 0x000fe2000fffe0ff */
[----:B------:R-:W-:Y:S02]  /*4140*/  PLOP3.LUT P0, PT, PT, PT, UP0, 0x80, 0x8 ;  /* 0x000000000008781c */ /* 0x000fe40003f0f008 */
[----:B------:R-:W1:Y:S02]  /*4150*/  SYNCS.PHASECHK.TRANS64.TRYWAIT P1, [UR7+0x150], R3 ;  /* 0x00015003ff0075a7 */ /* 0x000e640008021107 */
[----:B-1----:R-:W-:Y:S09]  /*4160*/  @!P1 BRA `(.L_x_85) ;  /* 0x0000006400149947 */ /* 0x002ff20003800000 */
.L_x_184:
[----:B------:R-:W-:Y:S01]  /*4170*/  @!UP0 UPRMT UR5, UR4, 0x654, UR5 ;  /* 0x0000065404058896 */ /* 0x000fe20008000005 */
[----:B------:R-:W-:Y:S02]  /*4180*/  UMOV UR8, 0xffff ;  /* 0x0000ffff00087882 */ /* 0x000fe40000000000 */
[----:B------:R-:W-:-:S06]  /*4190*/  UMOV UR4, 0x1 ;  /* 0x0000000100047882 */ /* 0x000fcc0000000000 */
[----:B------:R-:W-:Y:S01]  /*41a0*/  @!P0 SYNCS.ARRIVE.TRANS64.RED.A1T0 RZ, [UR5], RZ ;  /* 0x000000ffffff89a7 */ /* 0x000fe20008100405 */
[----:B------:R-:W-:Y:S01]  /*41b0*/  NOP ;  /* 0x0000000000007918 */ /* 0x000fe20000000000 */
[----:B-1----:R-:W1:Y:S01]  /*41c0*/  LDS R0, [UR6+0x14] ;  /* 0x00001406ff007984 */ /* 0x002e620008000800 */
[----:B------:R-:W-:-:S04]  /*41d0*/  ULOP3.LUT UR5, UR21, 0xffff, URZ, 0xc0, !UPT ;  /* 0x0000ffff15057892 */ /* 0x000fc8000f8ec0ff */
[----:B------:R-:W-:-:S04]  /*41e0*/  USHF.R.U32.HI UR5, URZ, 0x5, UR5 ;  /* 0x00000005ff057899 */ /* 0x000fc80008011605 */
[----:B------:R-:W-:Y:S02]  /*41f0*/  USHF.L.U32 UR8, UR8, UR5, URZ ;  /* 0x0000000508087299 */ /* 0x000fe400080006ff */
[----:B------:R-:W-:-:S04]  /*4200*/  USHF.L.U32 UR4, UR4, UR5, URZ ;  /* 0x0000000504047299 */ /* 0x000fc800080006ff */
[----:B-1----:R-:W-:-:S04]  /*4210*/  LOP3.LUT R0, R0, UR8, RZ, 0xc0, !PT ;  /* 0x0000000800007c12 */ /* 0x002fc8000f8ec0ff */
[----:B------:R-:W-:-:S13]  /*4220*/  ISETP.NE.AND P0, PT, R0, UR8, PT ;  /* 0x0000000800007c0c */ /* 0x000fda000bf05270 */
[----:B------:R-:W-:Y:S05]  /*4230*/  @P0 BRA `(.L_x_86) ;  /* 0x0000000000580947 */ /* 0x000fea0003800000 */
[----:B------:R-:W1:Y:S02]  /*4240*/  LDS R0, [UR6+0x18] ;  /* 0x00001806ff007984 */ /* 0x000e640008000800 */
[----:B-1----:R-:W-:-:S04]  /*4250*/  LOP3.LUT R0, R0, UR4, RZ, 0xc0, !PT ;  /* 0x0000000400007c12 */ /* 0x002fc8000f8ec0ff */
[----:B------:R-:W-:-:S13]  /*4260*/  ISETP.NE.AND P0, PT, R0, UR4, PT ;  /* 0x0000000400007c0c */ /* 0x000fda000bf05270 */
[----:B------:R-:W-:Y:S05]  /*4270*/  @P0 BRA `(.L_x_87) ;  /* 0x00000000003c0947 */ /* 0x000fea0003800000 */
[----:B------:R-:W1:Y:S01]  /*4280*/  S2R R2, SR_LANEID ;  /* 0x0000000000027919 */ /* 0x000e620000000000 */
[----:B------:R-:W-:Y:S01]  /*4290*/  ULOP3.LUT UR8, URZ, UR8, URZ, 0x33, !UPT ;  /* 0x00000008ff087292 */ /* 0x000fe2000f8e33ff */
[----:B------:R-:W-:Y:S01]  /*42a0*/  LOP3.LUT R4, RZ, UR4, RZ, 0x33, !PT ;  /* 0x00000004ff047c12 */ /* 0x000fe2000f8e33ff */
[----:B------:R-:W-:Y:S02]  /*42b0*/  VOTEU.ANY UR7, UPT, PT ;  /* 0x0000000000077886 */ /* 0x000fe400038e0100 */
[----:B------:R-:W-:Y:S01]  /*42c0*/  UFLO.U32 UR7, UR7 ;  /* 0x00000007000772bd */ /* 0x000fe200080e0000 */
[----:B------:R-:W2:Y:S01]  /*42d0*/  REDUX UR4, R4 ;  /* 0x00000000040473c4 */ /* 0x000ea20000000000 */
[----:B------:R-:W-:-:S06]  /*42e0*/  IMAD.U32 R0, RZ, RZ, UR8 ;  /* 0x00000008ff007e24 */ /* 0x000fcc000f8e00ff */
[----:B------:R1:W-:Y:S01]  /*42f0*/  UTCATOMSWS.AND URZ, UR8 ;  /* 0x0000000800ff79e3 */ /* 0x0003e20008000000 */
[----:B------:R-:W3:Y:S01]  /*4300*/  REDUX UR5, R0 ;  /* 0x00000000000573c4 */ /* 0x000ee20000000000 */
[----:B-1----:R-:W-:Y:S01]  /*4310*/  ISETP.EQ.U32.AND P0, PT, R2, UR7, PT ;  /* 0x0000000702007c0c */ /* 0x002fe2000bf02070 */
[----:B--2---:R-:W-:Y:S01]  /*4320*/  IMAD.U32 R2, RZ, RZ, UR4 ;  /* 0x00000004ff027e24 */ /* 0x004fe2000f8e00ff */
[----:B---3--:R-:W-:-:S11]  /*4330*/  MOV R3, UR5 ;  /* 0x0000000500037c02 */ /* 0x008fd60008000f00 */
[----:B------:R1:W-:Y:S04]  /*4340*/  @P0 ATOMS.AND RZ, [UR6+0x14], R3 ;  /* 0x00001403ffff098c */ /* 0x0003e8000a800006 */
[----:B------:R1:W-:Y:S01]  /*4350*/  @P0 ATOMS.AND RZ, [UR6+0x18], R2 ;  /* 0x00001802ffff098c */ /* 0x0003e2000a800006 */
[----:B------:R-:W-:Y:S05]  /*4360*/  BRA `(.L_x_88) ;  /* 0x0000000000147947 */ /* 0x000fea0003800000 */
.L_x_87:
[----:B------:R-:W-:Y:S02]  /*4370*/  MOV R2, 0x4390 ;  /* 0x0000439000027802 */ /* 0x000fe40000000f00 */
[----:B---345:R-:W-:Y:S05]  /*4380*/  CALL.REL.NOINC `($__internal_0_$__cuda_sm10x_tcgen05_guardrail_trap_col_being_dealloced_not_returned_by_alloc) ;  /* 0x0000006400f07944 */ /* 0x038fea0003c00000 */
[----:B------:R-:W-:Y:S05]  /*4390*/  BRA `(.L_x_88) ;  /* 0x0000000000087947 */ /* 0x000fea0003800000 */
.L_x_86:
[----:B------:R-:W-:Y:S02]  /*43a0*/  MOV R2, 0x43c0 ;  /* 0x000043c000027802 */ /* 0x000fe40000000f00 */
[----:B---345:R-:W-:Y:S05]  /*43b0*/  CALL.REL.NOINC `($__internal_2_$__cuda_sm10x_tcgen05_guardrail_trap_unallocated_columns_being_dealloced) ;  /* 0x0000006400fc7944 */ /* 0x038fea0003c00000 */
.L_x_88:
[----:B------:R-:W-:Y:S01]  /*43c0*/  NOP ;  /* 0x0000000000007918 */ /* 0x000fe20000000000 */
[----:B----4-:R-:W-:Y:S05]  /*43d0*/  EXIT ;  /* 0x000000000000794d */ /* 0x010fea0003800000 */
.L_x_59:
[----:B------:R-:W-:-:S09]  /*43e0*/  UISETP.NE.OR UP5, UPT, UR10, 0x3, !UP5 ;  /* 0x000000030a00788c */ /* 0x000fd2000efa5670 */
[----:B------:R-:W-:Y:S05]  /*43f0*/  BRA.U UP5, `(.L_x_89) ;  /* 0x0000001105787547 */ /* 0x000fea000b800000 */
[----:B------:R-:W1:Y:S01]  /*4400*/  LDC R0, c[0x0][0xb30] ;  /* 0x0002cc00ff007b82 */ /* 0x000e620000000800 */
[----:B------:R-:W2:Y:S01]  /*4410*/  LDCU.64 UR8, c[0x0][0x888] ;  /* 0x00011100ff0877ac */ /* 0x000ea20008000a00 */
[----:B------:R-:W-:Y:S02]  /*4420*/  HFMA2 R29, -RZ, RZ, 0, 0 ;  /* 0x00000000ff1d7431 */ /* 0x000fe400000001ff */
[----:B------:R-:W-:Y:S01]  /*4430*/  IMAD.MOV.U32 R31, RZ, RZ, 0x1 ;  /* 0x00000001ff1f7424 */ /* 0x000fe200078e00ff */
[----:B------:R-:W-:Y:S01]  /*4440*/  MOV R23, 0x1000 ;  /* 0x0000100000177802 */ /* 0x000fe20000000f00 */
[----:B------:R-:W3:Y:S01]  /*4450*/  LDCU.64 UR4, c[0x0][0x890] ;  /* 0x00011200ff0477ac */ /* 0x000ee20008000a00 */
[----:B------:R-:W-:Y:S01]  /*4460*/  IMAD.MOV.U32 R30, RZ, RZ, RZ ;  /* 0x000000ffff1e7224 */ /* 0x000fe200078e00ff */
[----:B------:R-:W4:Y:S01]  /*4470*/  LDC R19, c[0x0][0x370] ;  /* 0x0000dc00ff137b82 */ /* 0x000f220000000800 */
[----:B------:R-:W-:Y:S01]  /*4480*/  UMOV UR7, 0x400 ;  /* 0x0000040000077882 */ /* 0x000fe20000000000 */
[----:B------:R-:W-:-:S02]  /*4490*/  UPLOP3.LUT UP1, UPT, UPT, UPT, UPT, 0x40, 0x4 ;  /* 0x000000000004789c */ /* 0x000fc40003f2e870 */
[----:B------:R-:W-:-:S04]  /*44a0*/  ULEA UR7, UR37, UR7, 0x18 ;  /* 0x0000000725077291 */ /* 0x000fc8000f8ec0ff */
[----:B------:R-:W4:Y:S01]  /*44b0*/  LDC R2, c[0x0][0xb0c] ;  /* 0x0002c300ff027b82 */ /* 0x000f220000000800 */
[----:B------:R-:W-:Y:S02]  /*44c0*/  UIADD3 UR13, UPT, UPT, UR7, 0x98, URZ ;  /* 0x00000098070d7890 */ /* 0x000fe4000fffe0ff */
[----:B--2---:R-:W-:Y:S02]  /*44d0*/  UISETP.NE.U32.AND UP3, UPT, UR8, URZ, UPT ;  /* 0x000000ff0800728c */ /* 0x004fe4000bf65070 */
[----:B------:R-:W-:Y:S02]  /*44e0*/  UIADD3 UR41, UPT, UPT, UR7, 0x80, URZ ;  /* 0x0000008007297890 */ /* 0x000fe4000fffe0ff */
[----:B---3--:R-:W-:Y:S01]  /*44f0*/  UISETP.NE.U32.AND UP4, UPT, UR4, URZ, UPT ;  /* 0x000000ff0400728c */ /* 0x008fe2000bf85070 */
[----:B------:R-:W2:Y:S01]  /*4500*/  LDC R18, c[0x0][0xb20] ;  /* 0x0002c800ff127b82 */ /* 0x000ea20000000800 */
[----:B-1----:R-:W-:Y:S01]  /*4510*/  ISETP.NE.AND P1, PT, R0, 0x1, PT ;  /* 0x000000010000780c */ /* 0x002fe20003f25270 */
[----:B------:R-:W-:-:S02]  /*4520*/  UISETP.NE.AND.EX UP3, UPT, UR9, URZ, UPT, UP3 ;  /* 0x000000ff0900728c */ /* 0x000fc4000bf65330 */
[----:B------:R-:W-:Y:S02]  /*4530*/  UIADD3 UR33, UPT, UPT, UR7, 0x88, URZ ;  /* 0x0000008807217890 */ /* 0x000fe4000fffe0ff */
[----:B------:R-:W-:Y:S02]  /*4540*/  UIADD3 UR25, UPT, UPT, UR7, 0x90, URZ ;  /* 0x0000009007197890 */ /* 0x000fe4000fffe0ff */
[----:B------:R-:W1:Y:S01]  /*4550*/  LDC.64 R32, c[0x0][0x348] ;  /* 0x0000d200ff207b82 */ /* 0x000e620000000a00 */
[----:B------:R-:W-:Y:S02]  /*4560*/  UPRMT UR13, UR37, 0x654, UR13 ;  /* 0x00000654250d7896 */ /* 0x000fe4000800000d */
[----:B------:R-:W-:-:S05]  /*4570*/  UISETP.NE.AND.EX UP4, UPT, UR5, URZ, UPT, UP4 ;  /* 0x000000ff0500728c */ /* 0x000fca000bf85340 */
[----:B------:R-:W3:Y:S08]  /*4580*/  LDC.64 R16, c[0x0][0xb10] ;  /* 0x0002c400ff107b82 */ /* 0x000ef00000000a00 */
[----:B------:R-:W1:Y:S08]  /*4590*/  LDC.64 R6, c[0x0][0xb18] ;  /* 0x0002c600ff067b82 */ /* 0x000e700000000a00 */
[----:B------:R-:W1:Y:S08]  /*45a0*/  LDC.64 R4, c[0x0][0xb28] ;  /* 0x0002ca00ff047b82 */ /* 0x000e700000000a00 */
[----:B--2-4-:R-:W1:Y:S02]  /*45b0*/  LDC R22, c[0x0][0x374] ;  /* 0x0000dd00ff167b82 */ /* 0x014e640000000800 */
.L_x_100:
[C---:B------:R-:W-:Y:S02]  /*45c0*/  LEA R0, R30.reuse, UR7, 0x3 ;  /* 0x000000071e007c11 */ /* 0x040fe4000f8e18ff */
[----:B------:R-:W-:Y:S02]  /*45d0*/  SHF.L.U32 R3, R29, 0x1f, RZ ;  /* 0x0000001f1d037819 */ /* 0x000fe400000006ff */
[----:B------:R-:W-:Y:S02]  /*45e0*/  LEA R24, R30, UR7, 0x4 ;  /* 0x000000071e187c11 */ /* 0x000fe4000f8e20ff */
[----:B--2---:R-:W2:Y:S02]  /*45f0*/  SYNCS.PHASECHK.TRANS64.TRYWAIT P0, [R0+URZ+0xd0], R3 ;  /* 0x0000d003000075a7 */ /* 0x004ea400080011ff */
[----:B--2---:R-:W-:Y:S05]  /*4600*/  @!P0 BRA `(.L_x_90) ;  /* 0x0000006000048947 */ /* 0x004fea0003800000 */
.L_x_185:
[----:B------:R-:W-:Y:S01]  /*4610*/  ISETP.GE.AND P0, PT, R40, 0x1, PT ;  /* 0x000000012800780c */ /* 0x000fe20003f06270 */
[----:B------:R-:W4:Y:S01]  /*4620*/  LDS.128 R24, [R24+0x160] ;  /* 0x0001600018187984 */ /* 0x000f220000000c00 */
[----:B--2---:R-:W-:Y:S01]  /*4630*/  VIADD R0, R0, 0xe0 ;  /* 0x000000e000007836 */ /* 0x004fe20000000000 */
[----:B------:R-:W-:Y:S01]  /*4640*/  @!PT LDS RZ, [RZ] ;  /* 0x00000000fffff984 */ /* 0x000fe20000000800 */
[----:B------:R-:W-:Y:S01]  /*4650*/  @!PT LDS RZ, [RZ] ;  /* 0x00000000fffff984 */ /* 0x000fe20000000800 */
[----:B------:R-:W-:Y:S01]  /*4660*/  @!PT LDS RZ, [RZ] ;  /* 0x00000000fffff984 */ /* 0x000fe20000000800 */
[----:B------:R-:W-:Y:S01]  /*4670*/  @!PT LDS RZ, [RZ] ;  /* 0x00000000fffff984 */ /* 0x000fe20000000800 */
[----:B------:R2:W-:Y:S06]  /*4680*/  MEMBAR.ALL.CTA ;  /* 0x0000000000007992 */ /* 0x0005ec0000008000 */
[----:B--2---:R-:W2:Y:S01]  /*4690*/  FENCE.VIEW.ASYNC.S ;  /* 0x00000000000073c6 */ /* 0x004ea20000000000 */
[----:B------:R-:W-:Y:S04]  /*46a0*/  PRMT R0, RZ, 0x654, R0 ;  /* 0x00000654ff007816 */ /* 0x000fe80000000000 */
[----:B--2---:R2:W-:Y:S01]  /*46b0*/  SYNCS.ARRIVE.TRANS64.RED.A1T0 RZ, [R0+URZ], RZ ;  /* 0x000000ff00ff79a7 */ /* 0x0045e200081004ff */
[----:B----4-:R-:W-:Y:S11]  /*46c0*/  LOP3.LUT P3, RZ, R26, 0x1, RZ, 0xc0, !PT ;  /* 0x000000011aff7812 */ /* 0x010ff6000786c0ff */
[----:B------:R-:W-:Y:S02]  /*46d0*/  @!UPT UIADD3 URZ, UPT, UPT, URZ, URZ, URZ ;  /* 0x000000fffffff290 */ /* 0x000fe4000fffe0ff */
[----:B------:R-:W-:Y:S02]  /*46e0*/  @P3 MOV R13, R24 ;  /* 0x00000018000d3202 */ /* 0x000fe40000000f00 */
[----:B------:R-:W-:Y:S01]  /*46f0*/  @P3 LOP3.LUT R8, R25, 0xffff, RZ, 0xc0, !PT ;  /* 0x0000ffff19083812 */ /* 0x000fe200078ec0ff */
[----:B--2---:R-:W-:Y:S06]  /*4700*/  @!P0 BRA `(.L_x_91) ;  /* 0x0000000000a48947 */ /* 0x004fec0003800000 */
[----:B-1----:R-:W-:Y:S01]  /*4710*/  IMAD.HI.U32 R35, R22, R7, RZ ;  /* 0x0000000716237227 */ /* 0x002fe200078e00ff */
[----:B------:R-:W-:Y:S02]  /*4720*/  ISETP.NE.AND P0, PT, R6, 0x1, PT ;  /* 0x000000010600780c */ /* 0x000fe40003f05270 */
[----:B------:R-:W-:Y:S01]  /*4730*/  ISETP.NE.AND P2, PT, R40, 0x1, PT ;  /* 0x000000012800780c */ /* 0x000fe20003f45270 */
[----:B---3--:R-:W-:Y:S01]  /*4740*/  IMAD.HI.U32 R34, R19, R16, RZ ;  /* 0x0000001013227227 */ /* 0x008fe200078e00ff */
[----:B------:R-:W-:Y:S02]  /*4750*/  SHF.R.U32.HI R35, RZ, R18, R35 ;  /* 0x00000012ff237219 */ /* 0x000fe40000011623 */
[----:B------:R-:W-:Y:S01]  /*4760*/  ISETP.NE.AND P4, PT, R2, 0x1, PT ;  /* 0x000000010200780c */ /* 0x000fe20003f85270 */
[----:B------:R-:W-:Y:S01]  /*4770*/  IMAD.HI.U32 R36, R13, R16, RZ ;  /* 0x000000100d247227 */ /* 0x000fe200078e00ff */
[----:B------:R-:W-:Y:S02]  /*4780*/  SHF.R.U32.HI R34, RZ, R17, R34 ;  /* 0x00000011ff227219 */ /* 0x000fe40000011622 */
[----:B------:R-:W-:Y:S01]  /*4790*/  SEL R3, R22, R35, !P0 ;  /* 0x0000002316037207 */ /* 0x000fe20004000000 */
[C---:B------:R-:W-:Y:S01]  /*47a0*/  IMAD.HI.U32 R35, R8.reuse, R7, RZ ;  /* 0x0000000708237227 */ /* 0x040fe200078e00ff */
[----:B------:R-:W-:Y:S02]  /*47b0*/  SEL R11, R19, R34, !P4 ;  /* 0x00000022130b7207 */ /* 0x000fe40006000000 */
[----:B------:R-:W-:Y:S01]  /*47c0*/  SHF.R.U32.HI R36, RZ, R17, R36 ;  /* 0x00000011ff247219 */ /* 0x000fe20000011624 */
[----:B------:R-:W-:Y:S01]  /*47d0*/  IMAD.HI.U32 R38, R3, R4, RZ ;  /* 0x0000000403267227 */ /* 0x000fe200078e00ff */
[----:B------:R-:W-:Y:S03]  /*47e0*/  SHF.R.U32.HI R35, RZ, R18, R35 ;  /* 0x00000012ff237219 */ /* 0x000fe60000011623 */
[----:B------:R-:W-:Y:S01]  /*47f0*/  IMAD.HI.U32 R34, R11, R4, RZ ;  /* 0x000000040b227227 */ /* 0x000fe200078e00ff */
[----:B------:R-:W-:Y:S02]  /*4800*/  @P2 SHF.R.U32.HI R3, RZ, R5, R38 ;  /* 0x00000005ff032219 */ /* 0x000fe40000011626 */
[----:B------:R-:W-:Y:S02]  /*4810*/  SEL R9, R8, R35, !P0 ;  /* 0x0000002308097207 */ /* 0x000fe40004000000 */
[----:B------:R-:W-:Y:S01]  /*4820*/  @P2 SHF.R.U32.HI R11, RZ, R5, R34 ;  /* 0x00000005ff0b2219 */ /* 0x000fe20000011622 */
[C---:B------:R-:W-:Y:S01]  /*4830*/  IMAD R10, R40.reuse, R3, RZ ;  /* 0x00000003280a7224 */ /* 0x040fe200078e02ff */
[----:B------:R-:W-:Y:S01]  /*4840*/  SEL R3, R13, R36, !P4 ;  /* 0x000000240d037207 */ /* 0x000fe20006000000 */
[C---:B------:R-:W-:Y:S03]  /*4850*/  IMAD.HI.U32 R14, R9.reuse, R4, RZ ;  /* 0x00000004090e7227 */ /* 0x040fe600078e00ff */
[----:B------:R-:W-:Y:S01]  /*4860*/  ISETP.GE.AND P0, PT, R9, R10, PT ;  /* 0x0000000a0900720c */ /* 0x000fe20003f06270 */
[C---:B------:R-:W-:Y:S01]  /*4870*/  IMAD R12, R40.reuse, R11, RZ ;  /* 0x0000000b280c7224 */ /* 0x040fe200078e02ff */
[-C--:B------:R-:W-:Y:S04]  /*4880*/  SHF.R.U32.HI R14, RZ, R5.reuse, R14 ;  /* 0x00000005ff0e7219 */ /* 0x080fe8000001160e */
[----:B------:R-:W-:Y:S02]  /*4890*/  ISETP.GE.OR P0, PT, R3, R12, P0 ;  /* 0x0000000c0300720c */ /* 0x000fe40000706670 */
[----:B------:R-:W-:Y:S05]  /*48a0*/  SEL R15, R9, R14, !P2 ;  /* 0x0000000e090f7207 */ /* 0x000fea0005000000 */
[----:B------:R-:W-:Y:S04]  /*48b0*/  IMAD.MOV R14, RZ, RZ, -R15 ;  /* 0x000000ffff0e7224 */ /* 0x000fe800078e0a0f */
[----:B------:R-:W-:Y:S02]  /*48c0*/  IMAD R14, R40, R14, R9 ;  /* 0x0000000e280e7224 */ /* 0x000fe400078e0209 */
[C---:B------:R-:W-:Y:S05]  /*48d0*/  @!P0 IMAD.HI.U32 R10, R3.reuse, R4, RZ ;  /* 0x00000004030a8227 */ /* 0x040fea00078e00ff */
[----:B------:R-:W-:Y:S04]  /*48e0*/  @!P0 SHF.R.U32.HI R10, RZ, R5, R10 ;  /* 0x00000005ff0a8219 */ /* 0x000fe8000001160a */
[----:B------:R-:W-:Y:S01]  /*48f0*/  @!P0 SEL R0, R3, R10, !P2 ;  /* 0x0000000a03008207 */ /* 0x000fe20005000000 */
[----:B------:R-:W-:Y:S03]  /*4900*/  IMAD.MOV R10, RZ, RZ, -R3 ;  /* 0x000000ffff0a7224 */ /* 0x000fe600078e0a03 */
[----:B------:R-:W-:Y:S01]  /*4910*/  @!P0 IADD3 R15, PT, PT, R15, -R0, RZ ;  /* 0x800000000f0f8210 */ /* 0x000fe20007ffe0ff */
[----:B------:R-:W-:Y:S01]  /*4920*/  @!P0 IMAD R0, R11, R14, R0 ;  /* 0x0000000e0b008224 */ /* 0x000fe200078e0200 */
[----:B------:R-:W-:Y:S01]  /*4930*/  IADD3 R11, PT, PT, -R9, RZ, RZ ;  /* 0x000000ff090b7210 */ /* 0x000fe20007ffe1ff */
[----:B------:R-:W-:Y:S02]  /*4940*/  IMAD R13, R2, R10, R13 ;  /* 0x0000000a020d7224 */ /* 0x000fe400078e020d */
[----:B------:R-:W-:Y:S02]  /*4950*/  @!P0 IMAD R9, R15, R40, R3 ;  /* 0x000000280f098224 */ /* 0x000fe400078e0203 */
[----:B------:R-:W-:Y:S02]  /*4960*/  @!P0 IMAD.MOV.U32 R3, RZ, RZ, R0 ;  /* 0x000000ffff038224 */ /* 0x000fe400078e0000 */
[----:B------:R-:W-:Y:S02]  /*4970*/  IMAD R8, R6, R11, R8 ;  /* 0x0000000b06087224 */ /* 0x000fe400078e0208 */
[----:B------:R-:W-:Y:S02]  /*4980*/  IMAD R13, R3, R2, R13 ;  /* 0x00000002030d7224 */ /* 0x000fe400078e020d */
[----:B------:R-:W-:Y:S02]  /*4990*/  IMAD R8, R9, R6, R8 ;  /* 0x0000000609087224 */ /* 0x000fe400078e0208 */
.L_x_91:
[----:B------:R-:W-:Y:S05]  /*49a0*/  BRA.U UP1, `(.L_x_92) ;  /* 0x0000000101107547 */ /* 0x000fea000b800000 */
[----:B------:R-:W-:Y:S04]  /*49b0*/  MOV R0, UR6 ;  /* 0x0000000600007c02 */ /* 0x000fe80008000f00 */
[----:B------:R-:W-:Y:S04]  /*49c0*/  SHF.L.U32 R3, R0, 0x1f, RZ ;  /* 0x0000001f00037819 */ /* 0x000fe800000006ff */
[----:B------:R-:W2:Y:S02]  /*49d0*/  SYNCS.PHASECHK.TRANS64.TRYWAIT P0, [UR7+0xc8], R3 ;  /* 0x0000c803ff0075a7 */ /* 0x000ea40008001107 */
[----:B--2---:R-:W-:Y:S05]  /*49e0*/  @!P0 BRA `(.L_x_93) ;  /* 0x0000005c00208947 */ /* 0x004fea0003800000 */
.L_x_92:
[----:B------:R-:W-:Y:S02]  /*49f0*/  R2UR UR42, R20 ;  /* 0x00000000142a72ca */ /* 0x000fe400000e0000 */
[----:B------:R-:W-:Y:S02]  /*4a00*/  R2UR UR43, R21 ;  /* 0x00000000152b72ca */ /* 0x000fe400000e0000 */
[----:B------:R-:W-:Y:S02]  /*4a10*/  ISETP.NE.U32.AND P2, PT, RZ, UR4, PT ;  /* 0x00000004ff007c0c */ /* 0x000fe4000bf45070 */
[----:B------:R-:W-:Y:S02]  /*4a20*/  SHF.L.U32 R12, R31, 0x1f, RZ ;  /* 0x0000001f1f0c7819 */ /* 0x000fe400000006ff */
[----:B------:R-:W-:Y:S05]  /*4a30*/  ISETP.NE.AND.EX P2, PT, RZ, UR5, PT, P2 ;  /* 0x00000005ff007c0c */ /* 0x000fea000bf45320 */
[----:B------:R-:W-:Y:S02]  /*4a40*/  USHF.L.U32 UR42, UR42, 0x8, URZ ;  /* 0x000000082a2a7899 */ /* 0x000fe400080006ff */
[----:B------:R-:W-:Y:S01]  /*4a50*/  USHF.L.U32 UR43, UR43, 0x6, URZ ;  /* 0x000000062b2b7899 */ /* 0x000fe200080006ff */
[----:B------:R-:W-:Y:S11]  /*4a60*/  BRA.U !UP4, `(.L_x_94) ;  /* 0x000000010c347547 */ /* 0x000ff6000b800000 */
[----:B------:R-:W-:Y:S01]  /*4a70*/  UPLOP3.LUT UP0, UPT, UPT, UPT, UP3, 0x80, 0x8 ;  /* 0x000000000008789c */ /* 0x000fe20003f0f030 */
[----:B--2---:R-:W-:Y:S02]  /*4a80*/  HFMA2 R0, -RZ, RZ, 0, 5.9604644775390625e-08 ;  /* 0x00000001ff007431 */ /* 0x004fe400000001ff */
[----:B------:R-:W-:Y:S03]  /*4a90*/  IMAD.MOV.U32 R91, RZ, RZ, 0x1 ;  /* 0x00000001ff5b7424 */ /* 0x000fe600078e00ff */
[----:B------:R-:W-:Y:S05]  /*4aa0*/  PLOP3.LUT P0, PT, PT, PT, UP0, 0x80, 0x8 ;  /* 0x000000000008781c */ /* 0x000fea0003f0f008 */
[----:B------:R-:W2:Y:S01]  /*4ab0*/  @UP0 LDCU.64 UR10, c[0x0][0x888] ;  /* 0x00011100ff0a07ac */ /* 0x000ea20008000a00 */
[----:B------:R-:W-:Y:S07]  /*4ac0*/  @UP0 UIMAD UR8, UR36, UR4, URZ ;  /* 0x00000004240802a4 */ /* 0x000fee000f8e02ff */
[----:B------:R-:W-:Y:S01]  /*4ad0*/  @!P0 PRMT R91, R0, 0x7610, R91 ;  /* 0x00007610005b8816 */ /* 0x000fe2000000005b */
[----:B--2---:R-:W-:Y:S03]  /*4ae0*/  @UP0 UIMAD.WIDE UR10, UR8, 0x4, UR10 ;  /* 0x00000004080a08a5 */ /* 0x004fe6000f8e020a */
[----:B------:R-:W2:Y:S03]  /*4af0*/  @!UP0 LDCU UR8, c[0x0][0x880] ;  /* 0x00011000ff0887ac */ /* 0x000ea60008000800 */
[----:B------:R-:W-:Y:S01]  /*4b00*/  IMAD.U32 R10, RZ, RZ, UR10 ;  /* 0x0000000aff0a7e24 */ /* 0x000fe2000f8e00ff */
[----:B------:R-:W-:Y:S05]  /*4b10*/  MOV R11, UR11 ;  /* 0x0000000b000b7c02 */ /* 0x000fea0008000f00 */
[----:B-----5:R4:W5:Y:S02]  /*4b20*/  @P0 LDG.E R50, desc[UR46][R10.64] ;  /* 0x0000002e0a320981 */ /* 0x020964000c1e1900 */
[----:B--2-4-:R-:W-:Y:S07]  /*4b30*/  @!P0 IMAD.U32 R50, RZ, RZ, UR8 ;  /* 0x00000008ff328e24 */ /* 0x014fee000f8e00ff */
.L_x_94:
[----:B-----5:R-:W-:Y:S01]  /*4b40*/  @!P2 ISETP.EQ.AND P0, PT, R50, RZ, PT ;  /* 0x000000ff3200a20c */ /* 0x020fe20003f02270 */
[----:B------:R-:W-:Y:S01]  /*4b50*/  @!UPT UIADD3 URZ, UPT, UPT, URZ, URZ, URZ ;  /* 0x000000fffffff290 */ /* 0x000fe2000fffe0ff */
[----:B------:R-:W-:Y:S11]  /*4b60*/  @!P2 BRA `(.L_x_95) ;  /* 0x000000000014a947 */ /* 0x000ff60003800000 */
[----:B------:R-:W-:Y:S02]  /*4b70*/  LOP3.LUT P2, RZ, R91, 0xff, RZ, 0xc0, !PT ;  /* 0x000000ff5bff7812 */ /* 0x000fe4000784c0ff */
[----:B------:R-:W-:Y:S04]  /*4b80*/  PLOP3.LUT P0, PT, PT, PT, UP0, 0x80, 0x8 ;  /* 0x000000000008781c */ /* 0x000fe80003f0f008 */
[----:B------:R-:W-:Y:S07]  /*4b90*/  PLOP3.LUT P0, PT, P0, PT, PT, 0x8, 0x80 ;  /* 0x000000000080781c */ /* 0x000fee000070e170 */
[----:B------:R-:W-:Y:S11]  /*4ba0*/  @P2 ISETP.EQ.AND P0, PT, R50, RZ, PT ;  /* 0x000000ff3200220c */ /* 0x000ff60003f02270 */
[----:B------:R-:W-:Y:S02]  /*4bb0*/  @!UPT UIADD3 URZ, UPT, UPT, URZ, URZ, URZ ;  /* 0x000000fffffff290 */ /* 0x000fe4000fffe0ff */
.L_x_95:
[----:B------:R-:W4:Y:S01]  /*4bc0*/  SYNCS.PHASECHK.TRANS64.TRYWAIT P2, [UR7+0xa0], R12 ;  /* 0x0000a00cff0075a7 */ /* 0x000f220008041107 */
[----:B------:R-:W-:Y:S04]  /*4bd0*/  ELECT P4, URZ, PT ;  /* 0x0000000000ff782f */ /* 0x000fe80003880000 */
[----:B------:R-:W-:Y:S11]  /*4be0*/  PLOP3.LUT P4, PT, P0, P4, PT, 0xf2, 0x2f ;  /* 0x00000000002f781c */ /* 0x000ff60000789e72 */
[----:B------:R-:W-:Y:S02]  /*4bf0*/  @!UPT UIADD3 URZ, UPT, UPT, URZ, URZ, URZ ;  /* 0x000000fffffff290 */ /* 0x000fe4000fffe0ff */
[----:B-1----:R-:W-:Y:S05]  /*4c00*/  @!P4 IADD3 R9, P0, PT, R32, 0x580, RZ ;  /* 0x000005802009c810 */ /* 0x002fea0007f1e0ff */
[----:B--2---:R-:W-:Y:S01]  /*4c10*/  @!P4 IMAD.X R0, RZ, RZ, R33, P0 ;  /* 0x000000ffff00c224 */ /* 0x004fe200000e0621 */
[----:B----4-:R-:W-:Y:S07]  /*4c20*/  @!P2 BRA `(.L_x_96) ;  /* 0x0000005800a8a947 */ /* 0x010fee0003800000 */
.L_x_188:
[----:B------:R-:W-:Y:S01]  /*4c30*/  @!P4 R2UR UR9, R9 ;  /* 0x000000000909c2ca */ /* 0x000fe200000e0000 */
[----:B------:R-:W-:Y:S01]  /*4c40*/  VOTEU.ALL UP1, P4 ;  /* 0x0000000000ff7886 */ /* 0x000fe20002020000 */
[----:B------:R-:W-:Y:S01]  /*4c50*/  @!P4 R2UR UR8, R0 ;  /* 0x000000000008c2ca */ /* 0x000fe200000e0000 */
[----:B------:R-:W-:Y:S01]  /*4c60*/  VOTEU.ALL UP2, P4 ;  /* 0x0000000000ff7886 */ /* 0x000fe20002040000 */
[----:B------:R-:W-:Y:S01]  /*4c70*/  UMOV UR16, 0x0 ;  /* 0x0000000000107882 */ /* 0x000fe20000000000 */
[----:B------:R-:W-:Y:S01]  /*4c80*/  UMOV UR17, 0x10000000 ;  /* 0x1000000000117882 */ /* 0x000fe20000000000 */
[----:B------:R-:W-:Y:S01]  /*4c90*/  @!UP1 UIADD3 UR40, UPT, UPT, UR7, 0x200, URZ ;  /* 0x0000020007289890 */ /* 0x000fe2000fffe0ff */
[----:B------:R-:W-:Y:S01]  /*4ca0*/  @!P4 IMAD.MOV.U32 R0, RZ, RZ, 0x1000 ;  /* 0x00001000ff00c424 */ /* 0x000fe200078e00ff */
[----:B------:R-:W-:Y:S01]  /*4cb0*/  UMOV UR44, UR36 ;  /* 0x00000024002c7c82 */ /* 0x000fe20008000000 */
[----:B------:R-:W-:Y:S01]  /*4cc0*/  @!UP1 UIADD3 UR10, UPT, UPT, UR42, 0x80, URZ ;  /* 0x000000802a0a9890 */ /* 0x000fe2000fffe0ff */
[----:B------:R-:W-:Y:S01]  /*4cd0*/  @!P4 IADD3 R9, P0, PT, R32, 0x580, RZ ;  /* 0x000005802009c810 */ /* 0x000fe20007f1e0ff */
[----:B------:R-:W-:Y:S01]  /*4ce0*/  UMOV UR11, UR43 ;  /* 0x0000002b000b7c82 */ /* 0x000fe20008000000 */
[----:B------:R-:W-:Y:S01]  /*4cf0*/  UMOV UR12, UR36 ;  /* 0x00000024000c7c82 */ /* 0x000fe20008000000 */
[----:B------:R-:W-:Y:S01]  /*4d00*/  IMAD.U32 R10, RZ, RZ, UR9 ;  /* 0x00000009ff0a7e24 */ /* 0x000fe2000f8e00ff */
[----:B------:R-:W-:Y:S01]  /*4d10*/  UMOV UR9, UR41 ;  /* 0x0000002900097c82 */ /* 0x000fe20008000000 */
[----:B------:R-:W-:Y:S01]  /*4d20*/  IMAD.U32 R11, RZ, RZ, UR8 ;  /* 0x00000008ff0b7e24 */ /* 0x000fe2000f8e00ff */
[----:B------:R-:W-:Y:S02]  /*4d30*/  @!UP1 UIADD3 UR8, UPT, UPT, UR7, 0xa00, URZ ;  /* 0x00000a0007089890 */ /* 0x000fe4000fffe0ff */
[----:B------:R-:W-:Y:S01]  /*4d40*/  @!P4 R2UR UR18, R10 ;  /* 0x000000000a12c2ca */ /* 0x000fe200000e0000 */
[----:B------:R-:W-:Y:S01]  /*4d50*/  VOTEU.ALL UP1, P4 ;  /* 0x0000000000ff7886 */ /* 0x000fe20002020000 */
[----:B------:R-:W-:Y:S01]  /*4d60*/  @!P4 R2UR UR19, R11 ;  /* 0x000000000b13c2ca */ /* 0x000fe200000e0000 */
[----:B------:R-:W-:Y:S11]  /*4d70*/  UPRMT UR14, UR37, 0x654, UR41 ;  /* 0x00000654250e7896 */ /* 0x000ff60008000029 */
[----:B------:R-:W-:Y:S01]  /*4d80*/  @!UPT UIADD3 URZ, UPT, UPT, URZ, URZ, URZ ;  /* 0x000000fffffff290 */ /* 0x000fe2000fffe0ff */
[----:B------:R2:W-:Y:S01]  /*4d90*/  @!UP2 UTMALDG.3D [UR40], [UR18], desc[UR16] ;  /* 0x000010281200a5b4 */ /* 0x0005e20008011000 */
[----:B------:R2:W-:Y:S01]  /*4da0*/  @!UP1 UTMALDG.3D [UR8], [UR18], desc[UR16] ;  /* 0x00001008120095b4 */ /* 0x0005e20008011000 */
[----:B------:R4:W-:Y:S01]  /*4db0*/  @!P4 SYNCS.ARRIVE.TRANS64.RED.A0TR RZ, [UR7+0x80], R0 ;  /* 0x00008000ffffc9a7 */ /* 0x0009e20008300407 */
[----:B------:R-:W-:Y:S01]  /*4dc0*/  SYNCS.ARRIVE.TRANS64.RED.A1T0 RZ, [UR14], RZ ;  /* 0x000000ffffff79a7 */ /* 0x000fe2000810040e */
[----:B----4-:R-:W-:Y:S01]  /*4dd0*/  @!P4 IMAD.X R0, RZ, RZ, R33, P0 ;  /* 0x000000ffff00c224 */ /* 0x010fe200000e0621 */
[----:B------:R-:W4:Y:S02]  /*4de0*/  SYNCS.PHASECHK.TRANS64.TRYWAIT P2, [UR7+0xa8], R12 ;  /* 0x0000a80cff0075a7 */ /* 0x000f240008041107 */
[----:B--2-4-:R-:W-:Y:S05]  /*4df0*/  @!P2 BRA `(.L_x_97) ;  /* 0x00000058004ca947 */ /* 0x014fea0003800000 */
.L_x_190:
        /* <DEDUP_REMOVED lines=8> */
[----:B------:R-:W-:Y:S01]  /*4e80*/  @!UP1 UIADD3 UR32, UPT, UPT, UR7, 0x1200, URZ ;  /* 0x0000120007209890 */ /* 0x000fe2000fffe0ff */
[----:B------:R-:W-:Y:S01]  /*4e90*/  @!P4 IADD3 R21, P0, PT, R32, 0x580, RZ ;  /* 0x000005802015c810 */ /* 0x000fe20007f1e0ff */
[----:B------:R-:W-:Y:S01]  /*4ea0*/  UMOV UR35, UR43 ;  /* 0x0000002b00237c82 */ /* 0x000fe20008000000 */
[----:B------:R-:W-:Y:S02]  /*4eb0*/  @!UP1 UIADD3 UR10, UPT, UPT, UR42, 0xa0, URZ ;  /* 0x000000a02a0a9890 */ /* 0x000fe4000fffe0ff */
[----:B------:R-:W-:Y:S01]  /*4ec0*/  IMAD.U32 R10, RZ, RZ, UR9 ;  /* 0x00000009ff0a7e24 */ /* 0x000fe2000f8e00ff */
[----:B------:R-:W-:Y:S01]  /*4ed0*/  UMOV UR9, UR33 ;  /* 0x0000002100097c82 */ /* 0x000fe20008000000 */
[----:B------:R-:W-:Y:S01]  /*4ee0*/  IMAD.U32 R11, RZ, RZ, UR8 ;  /* 0x00000008ff0b7e24 */ /* 0x000fe2000f8e00ff */
[----:B------:R-:W-:Y:S01]  /*4ef0*/  @!UP1 UIADD3 UR8, UPT, UPT, UR7, 0x1a00, URZ ;  /* 0x00001a0007089890 */ /* 0x000fe2000fffe0ff */
[----:B------:R-:W-:Y:S01]  /*4f00*/  @!P4 IMAD.X R20, RZ, RZ, R33, P0 ;  /* 0x000000ffff14c224 */ /* 0x000fe200000e0621 */
[----:B------:R-:W-:Y:S01]  /*4f10*/  @!P4 R2UR UR18, R10 ;  /* 0x000000000a12c2ca */ /* 0x000fe200000e0000 */
[----:B------:R-:W-:Y:S01]  /*4f20*/  VOTEU.ALL UP1, P4 ;  /* 0x0000000000ff7886 */ /* 0x000fe20002020000 */
[----:B------:R-:W-:Y:S01]  /*4f30*/  @!P4 R2UR UR19, R11 ;  /* 0x000000000b13c2ca */ /* 0x000fe200000e0000 */
[----:B------:R-:W-:Y:S01]  /*4f40*/  UMOV UR11, UR43 ;  /* 0x0000002b000b7c82 */ /* 0x000fe20008000000 */
[----:B------:R-:W-:Y:S01]  /*4f50*/  UMOV UR12, UR36 ;  /* 0x00000024000c7c82 */ /* 0x000fe20008000000 */
[----:B------:R-:W-:Y:S10]  /*4f60*/  UPRMT UR14, UR37, 0x654, UR33 ;  /* 0x00000654250e7896 */ /* 0x000ff40008000021 */
[----:B------:R2:W-:Y:S01]  /*4f70*/  @!UP2 UTMALDG.3D [UR32], [UR18], desc[UR16] ;  /* 0x000010201200a5b4 */ /* 0x0005e20008011000 */
[----:B------:R2:W-:Y:S01]  /*4f80*/  @!UP1 UTMALDG.3D [UR8], [UR18], desc[UR16] ;  /* 0x00001008120095b4 */ /* 0x0005e20008011000 */
[----:B------:R2:W-:Y:S01]  /*4f90*/  @!P4 SYNCS.ARRIVE.TRANS64.RED.A0TR RZ, [UR7+0x88], R0 ;  /* 0x00008800ffffc9a7 */ /* 0x0005e20008300407 */
[----:B------:R-:W-:Y:S01]  /*4fa0*/  SYNCS.ARRIVE.TRANS64.RED.A1T0 RZ, [UR14], RZ ;  /* 0x000000ffffff79a7 */ /* 0x000fe2000810040e */
[----:B------:R-:W4:Y:S02]  /*4fb0*/  SYNCS.PHASECHK.TRANS64.TRYWAIT P2, [UR7+0xb0], R12 ;  /* 0x0000b00cff0075a7 */ /* 0x000f240008041107 */
[----:B--2-4-:R-:W-:Y:S05]  /*4fc0*/  @!P2 BRA `(.L_x_98) ;  /* 0x0000005400f0a947 */ /* 0x014fea0003800000 */
.L_x_192:
[----:B------:R-:W2:Y:S01]  /*4fd0*/  LDC.64 R14, c[0x0][0xb10] ;  /* 0x0002c400ff0e7b82 */ /* 0x000ea20000000a00 */
[----:B------:R-:W-:Y:S01]  /*4fe0*/  @!P4 R2UR UR9, R21 ;  /* 0x000000001509c2ca */ /* 0x000fe200000e0000 */
[----:B------:R-:W-:Y:S01]  /*4ff0*/  VOTEU.ALL UP1, P4 ;  /* 0x0000000000ff7886 */ /* 0x000fe20002020000 */
[----:B------:R-:W-:Y:S01]  /*5000*/  @!P4 R2UR UR8, R20 ;  /* 0x000000001408c2ca */ /* 0x000fe200000e0000 */
[----:B------:R-:W-:Y:S01]  /*5010*/  VOTEU.ALL UP2, P4 ;  /* 0x0000000000ff7886 */ /* 0x000fe20002040000 */
[----:B------:R-:W-:Y:S03]  /*5020*/  UMOV UR16, 0x0 ;  /* 0x0000000000107882 */ /* 0x000fe60000000000 */
[----:B------:R-:W4:Y:S01]  /*5030*/  LDC.64 R10, c[0x0][0xb18] ;  /* 0x0002c600ff0a7b82 */ /* 0x000f220000000a00 */
[----:B------:R-:W-:Y:S01]  /*5040*/  @!UP1 UIADD3 UR26, UPT, UPT, UR42, 0x40, URZ ;  /* 0x000000402a1a9890 */ /* 0x000fe2000fffe0ff */
[----:B------:R-:W-:Y:S01]  /*5050*/  @P3 SHF.R.U32.HI R28, RZ, 0x10, R25 ;  /* 0x00000010ff1c3819 */ /* 0x000fe20000011619 */
[----:B------:R-:W-:Y:S01]  /*5060*/  @!UP1 UIADD3 UR24, UPT, UPT, UR7, 0x2200, URZ ;  /* 0x0000220007189890 */ /* 0x000fe2000fffe0ff */
[----:B------:R-:W-:Y:S01]  /*5070*/  VIADD R30, R30, 0x1 ;  /* 0x000000011e1e7836 */ /* 0x000fe20000000000 */
[----:B------:R-:W-:Y:S03]  /*5080*/  UMOV UR17, 0x10000000 ;  /* 0x1000000000117882 */ /* 0x000fe60000000000 */
[----:B------:R-:W5:Y:S01]  /*5090*/  @!P1 LDC R0, c[0x0][0xb20] ;  /* 0x0002c800ff009b82 */ /* 0x000f620000000800 */
[----:B------:R-:W-:Y:S01]  /*50a0*/  UMOV UR27, UR43 ;  /* 0x0000002b001b7c82 */ /* 0x000fe20008000000 */
[----:B------:R-:W-:Y:S01]  /*50b0*/  IMAD.U32 R20, RZ, RZ, UR9 ;  /* 0x00000009ff147e24 */ /* 0x000fe2000f8e00ff */
[----:B------:R-:W-:Y:S05]  /*50c0*/  UMOV UR28, UR36 ;  /* 0x00000024001c7c82 */ /* 0x000fea0008000000 */
[----:B-1----:R-:W1:Y:S01]  /*50d0*/  @!P1 LDC R3, c[0x0][0xb0c] ;  /* 0x0002c300ff039b82 */ /* 0x002e620000000800 */
[----:B------:R-:W-:Y:S01]  /*50e0*/  IMAD.U32 R21, RZ, RZ, UR8 ;  /* 0x00000008ff157e24 */ /* 0x000fe2000f8e00ff */
[----:B------:R-:W-:Y:S01]  /*50f0*/  @!UP1 UIADD3 UR10, UPT, UPT, UR42, 0xc0, URZ ;  /* 0x000000c02a0a9890 */ /* 0x000fe2000fffe0ff */
[----:B------:R-:W-:Y:S01]  /*5100*/  @!P4 R2UR UR18, R20 ;  /* 0x000000001412c2ca */ /* 0x000fe200000e0000 */
[----:B------:R-:W-:Y:S01]  /*5110*/  @!UP1 UIADD3 UR8, UPT, UPT, UR7, 0x2a00, URZ ;  /* 0x00002a0007089890 */ /* 0x000fe2000fffe0ff */
[----:B------:R-:W-:Y:S01]  /*5120*/  @!P4 IMAD.MOV.U32 R20, RZ, RZ, 0x1000 ;  /* 0x00001000ff14c424 */ /* 0x000fe200078e00ff */
[----:B------:R-:W-:Y:S01]  /*5130*/  @!P4 R2UR UR19, R21 ;  /* 0x000000001513c2ca */ /* 0x000fe200000e0000 */
[----:B------:R-:W-:Y:S01]  /*5140*/  VOTEU.ALL UP1, P4 ;  /* 0x0000000000ff7886 */ /* 0x000fe20002020000 */
[----:B------:R-:W-:Y:S01]  /*5150*/  UMOV UR9, UR25 ;  /* 0x0000001900097c82 */ /* 0x000fe20008000000 */
[----:B------:R-:W-:Y:S01]  /*5160*/  UMOV UR11, UR43 ;  /* 0x0000002b000b7c82 */ /* 0x000fe20008000000 */
[----:B------:R-:W-:Y:S01]  /*5170*/  UMOV UR12, UR36 ;  /* 0x00000024000c7c82 */ /* 0x000fe20008000000 */
[----:B------:R-:W-:Y:S08]  /*5180*/  UPRMT UR14, UR37, 0x654, UR25 ;  /* 0x00000654250e7896 */ /* 0x000ff00008000019 */
[----:B------:R1:W-:Y:S02]  /*5190*/  @!UP2 UTMALDG.3D [UR24], [UR18], desc[UR16] ;  /* 0x000010181200a5b4 */ /* 0x0003e40008011000 */
[----:B-1----:R-:W-:Y:S01]  /*51a0*/  @!P1 ISETP.NE.AND P2, PT, R3, 0x1, PT ;  /* 0x000000010300980c */ /* 0x002fe20003f45270 */
[C---:B--2---:R-:W-:Y:S01]  /*51b0*/  @!P1 IMAD.HI.U32 R14, R13.reuse, R14, RZ ;  /* 0x0000000e0d0e9227 */ /* 0x044fe200078e00ff */
[----:B----4-:R-:W-:Y:S01]  /*51c0*/  @!P1 ISETP.NE.AND P0, PT, R10, 0x1, PT ;  /* 0x000000010a00980c */ /* 0x010fe20003f05270 */
[----:B------:R1:W-:Y:S01]  /*51d0*/  @!UP1 UTMALDG.3D [UR8], [UR18], desc[UR16] ;  /* 0x00001008120095b4 */ /* 0x0003e20008011000 */
[----:B------:R1:W-:Y:S01]  /*51e0*/  @!P4 SYNCS.ARRIVE.TRANS64.RED.A0TR RZ, [UR7+0x90], R20 ;  /* 0x00009014ffffc9a7 */ /* 0x0003e20008300407 */
[C---:B------:R-:W-:Y:S01]  /*51f0*/  @!P1 IMAD.HI.U32 R11, R8.reuse, R11, RZ ;  /* 0x0000000b080b9227 */ /* 0x040fe200078e00ff */
[----:B------:R-:W-:Y:S04]  /*5200*/  @!P1 SHF.R.U32.HI R14, RZ, R15, R14 ;  /* 0x0000000fff0e9219 */ /* 0x000fe8000001160e */
[----:B-----5:R-:W-:Y:S02]  /*5210*/  @!P1 SHF.R.U32.HI R9, RZ, R0, R11 ;  /* 0x00000000ff099219 */ /* 0x020fe4000001160b */
[----:B------:R-:W-:Y:S02]  /*5220*/  @!P1 SEL R14, R13, R14, !P2 ;  /* 0x0000000e0d0e9207 */ /* 0x000fe40005000000 */
[----:B------:R-:W-:Y:S05]  /*5230*/  @!P1 SEL R9, R8, R9, !P0 ;  /* 0x0000000908099207 */ /* 0x000fea0004000000 */
[----:B------:R-:W-:Y:S01]  /*5240*/  @!P1 IMAD.IADD R0, R9, 0x1, -R14 ;  /* 0x0000000109009824 */ /* 0x000fe200078e0a0e */
[----:B------:R-:W-:Y:S01]  /*5250*/  SYNCS.ARRIVE.TRANS64.RED.A1T0 RZ, [UR14], RZ ;  /* 0x000000ffffff79a7 */ /* 0x000fe2000810040e */
[----:B------:R-:W-:Y:S02]  /*5260*/  @!P1 IMAD.IADD R9, R14, 0x1, -R9 ;  /* 0x000000010e099824 */ /* 0x000fe400078e0a09 */
[----:B------:R-:W-:Y:S02]  /*5270*/  @!P1 IMAD R13, R0, R3, R13 ;  /* 0x00000003000d9224 */ /* 0x000fe400078e020d */
[----:B------:R-:W-:Y:S01]  /*5280*/  @!P1 IMAD R8, R9, R10, R8 ;  /* 0x0000000a09089224 */ /* 0x000fe200078e0208 */
[----:B------:R-:W2:Y:S02]  /*5290*/  SYNCS.PHASECHK.TRANS64.TRYWAIT P5, [UR7+0xb8], R12 ;  /* 0x0000b80cff0075a7 */ /* 0x000ea400080a1107 */
[----:B-12---:R-:W-:Y:S05]  /*52a0*/  @!P5 BRA `(.L_x_99) ;  /* 0x000000540050d947 */ /* 0x006fea0003800000 */
.L_x_194:
[----:B-1----:R-:W-:Y:S01]  /*52b0*/  @!P4 IADD3 R3, P0, PT, R32, 0x580, RZ ;  /* 0x000005802003c810 */ /* 0x002fe20007f1e0ff */
[----:B------:R-:W-:Y:S01]  /*52c0*/  VOTEU.ALL UP1, P4 ;  /* 0x0000000000ff7886 */ /* 0x000fe20002020000 */
[----:B------:R-:W-:Y:S01]  /*52d0*/  VOTEU.ALL UP2, P4 ;  /* 0x0000000000ff7886 */ /* 0x000fe20002040000 */
[----:B------:R-:W-:Y:S01]  /*52e0*/  UMOV UR14, 0x0 ;  /* 0x00000000000e7882 */ /* 0x000fe20000000000 */
[----:B------:R-:W-:Y:S01]  /*52f0*/  @!P4 R2UR UR9, R3 ;  /* 0x000000000309c2ca */ /* 0x000fe200000e0000 */
[----:B------:R-:W-:Y:S01]  /*5300*/  @!P4 IMAD.X R0, RZ, RZ, R33, P0 ;  /* 0x000000ffff00c224 */ /* 0x000fe200000e0621 */
[----:B------:R-:W-:Y:S01]  /*5310*/  @!UP1 UIADD3 UR17, UPT, UPT, UR7, 0x98, URZ ;  /* 0x0000009807119890 */ /* 0x000fe2000fffe0ff */
[----:B------:R-:W-:Y:S01]  /*5320*/  ISETP.NE.AND P0, PT, R30, 0x2, PT ;  /* 0x000000021e00780c */ /* 0x000fe20003f05270 */
[----:B------:R-:W-:Y:S01]  /*5330*/  @!UP1 UIADD3 UR18, UPT, UPT, UR42, 0x60, URZ ;  /* 0x000000602a129890 */ /* 0x000fe2000fffe0ff */
[----:B------:R-:W-:Y:S01]  /*5340*/  LOP3.LUT R31, R31, 0x1, RZ, 0x3c, !PT ;  /* 0x000000011f1f7812 */ /* 0x000fe200078e3cff */
[----:B------:R-:W-:Y:S01]  /*5350*/  @!UP1 UIADD3 UR16, UPT, UPT, UR7, 0x3200, URZ ;  /* 0x0000320007109890 */ /* 0x000fe2000fffe0ff */
[----:B------:R-:W-:Y:S01]  /*5360*/  @!P4 R2UR UR8, R0 ;  /* 0x000000000008c2ca */ /* 0x000fe200000e0000 */
[----:B------:R-:W-:Y:S01]  /*5370*/  UMOV UR15, 0x10000000 ;  /* 0x10000000000f7882 */ /* 0x000fe20000000000 */
[----:B------:R-:W-:Y:S01]  /*5380*/  UMOV UR19, UR43 ;  /* 0x0000002b00137c82 */ /* 0x000fe20008000000 */
[----:B------:R-:W-:Y:S01]  /*5390*/  UMOV UR20, UR36 ;  /* 0x0000002400147c82 */ /* 0x000fe20008000000 */
[----:B------:R-:W-:Y:S01]  /*53a0*/  @!UP1 UIADD3 UR10, UPT, UPT, UR42, 0xe0, URZ ;  /* 0x000000e02a0a9890 */ /* 0x000fe2000fffe0ff */
[----:B------:R-:W-:Y:S01]  /*53b0*/  SEL R0, RZ, 0x1, P0 ;  /* 0x00000001ff007807 */ /* 0x000fe20000000000 */
[----:B------:R-:W-:Y:S01]  /*53c0*/  IMAD.U32 R10, RZ, RZ, UR9 ;  /* 0x00000009ff0a7e24 */ /* 0x000fe2000f8e00ff */
[----:B------:R-:W-:Y:S01]  /*53d0*/  UMOV UR11, UR43 ;  /* 0x0000002b000b7c82 */ /* 0x000fe20008000000 */
[----:B------:R-:W-:Y:S01]  /*53e0*/  UMOV UR12, UR36 ;  /* 0x00000024000c7c82 */ /* 0x000fe20008000000 */
[----:B------:R-:W-:Y:S01]  /*53f0*/  UMOV UR9, UR17 ;  /* 0x0000001100097c82 */ /* 0x000fe20008000000 */
[----:B------:R-:W-:Y:S01]  /*5400*/  @P3 R2UR UR36, R28 ;  /* 0x000000001c2432ca */ /* 0x000fe200000e0000 */
[----:B------:R-:W-:Y:S01]  /*5410*/  IMAD.IADD R20, R8, 0x1, R83 ;  /* 0x0000000108147824 */ /* 0x000fe200078e0253 */
[----:B------:R-:W-:Y:S01]  /*5420*/  @!P4 R2UR UR22, R10 ;  /* 0x000000000a16c2ca */ /* 0x000fe200000e0000 */
[----:B------:R-:W-:Y:S01]  /*5430*/  IMAD.U32 R11, RZ, RZ, UR8 ;  /* 0x00000008ff0b7e24 */ /* 0x000fe2000f8e00ff */
[----:B------:R-:W-:Y:S01]  /*5440*/  @!UP1 UIADD3 UR8, UPT, UPT, UR7, 0x3a00, URZ ;  /* 0x00003a0007089890 */ /* 0x000fe2000fffe0ff */
[----:B------:R-:W-:Y:S01]  /*5450*/  LOP3.LUT R29, R29, R0, RZ, 0x3c, !PT ;  /* 0x000000001d1d7212 */ /* 0x000fe200078e3cff */
[----:B------:R-:W-:Y:S01]  /*5460*/  VOTEU.ALL UP1, P4 ;  /* 0x0000000000ff7886 */ /* 0x000fe20002020000 */
[----:B------:R-:W-:Y:S01]  /*5470*/  IMAD.IADD R21, R13, 0x1, R90 ;  /* 0x000000010d157824 */ /* 0x000fe200078e025a */
[----:B------:R-:W-:Y:S02]  /*5480*/  @!P4 R2UR UR23, R11 ;  /* 0x000000000b17c2ca */ /* 0x000fe400000e0000 */
[----:B------:R-:W-:Y:S11]  /*5490*/  SEL R30, R30, RZ, P0 ;  /* 0x000000ff1e1e7207 */ /* 0x000ff60000000000 */
[----:B------:R2:W-:Y:S01]  /*54a0*/  @!UP2 UTMALDG.3D [UR16], [UR22], desc[UR14] ;  /* 0x00000e101600a5b4 */ /* 0x0005e20008011000 */
[----:B------:R2:W-:Y:S01]  /*54b0*/  @!UP1 UTMALDG.3D [UR8], [UR22], desc[UR14] ;  /* 0x00000e08160095b4 */ /* 0x0005e20008011000 */
[----:B------:R2:W-:Y:S01]  /*54c0*/  @!P4 SYNCS.ARRIVE.TRANS64.RED.A0TR RZ, [UR7+0x98], R23 ;  /* 0x00009817ffffc9a7 */ /* 0x0005e20008300407 */
[----:B------:R-:W-:Y:S01]  /*54d0*/  UPLOP3.LUT UP1, UPT, UPT, UPT, UPT, 0x80, 0x8 ;  /* 0x000000000008789c */ /* 0x000fe20003f2f070 */
[----:B------:R-:W-:Y:S01]  /*54e0*/  SYNCS.ARRIVE.TRANS64.RED.A1T0 RZ, [UR13], RZ ;  /* 0x000000ffffff79a7 */ /* 0x000fe2000810040d */
[----:B------:R-:W-:Y:S09]  /*54f0*/  @P3 BRA `(.L_x_100) ;  /* 0xfffffff000303947 */ /* 0x000ff2000383ffff */
[----:B------:R-:W-:-:S04]  /*5500*/  SHF.L.U32 R3, R31, 0x1f, RZ ;  /* 0x0000001f1f037819 */ /* 0x000fc800000006ff */
[----:B------:R-:W1:Y:S02]  /*5510*/  SYNCS.PHASECHK.TRANS64.TRYWAIT P0, [UR7+0xa0], R3 ;  /* 0x0000a003ff0075a7 */ /* 0x000e640008001107 */
[----:B-1----:R-:W-:Y:S05]  /*5520*/  @!P0 BRA `(.L_x_101) ;  /* 0x0000005000c88947 */ /* 0x002fea0003800000 */
.L_x_196:
[----:B------:R-:W4:Y:S02]  /*5530*/  SYNCS.PHASECHK.TRANS64.TRYWAIT P0, [UR7+0xa8], R3 ;  /* 0x0000a803ff0075a7 */ /* 0x000f240008001107 */
[----:B----4-:R-:W-:Y:S05]  /*5540*/  @!P0 BRA `(.L_x_102) ;  /* 0x0000005000d88947 */ /* 0x010fea0003800000 */
.L_x_198:
[----:B------:R-:W4:Y:S02]  /*5550*/  SYNCS.PHASECHK.TRANS64.TRYWAIT P0, [UR7+0xb0], R3 ;  /* 0x0000b003ff0075a7 */ /* 0x000f240008001107 */
[----:B----4-:R-:W-:Y:S05]  /*5560*/  @!P0 BRA `(.L_x_103) ;  /* 0x0000005000e88947 */ /* 0x010fea0003800000 */
.L_x_200:
[----:B-1----:R-:W-:-:S07]  /*5570*/  MOV R0, UR7 ;  /* 0x0000000700007c02 */ /* 0x002fce0008000f00 */
.L_x_104:
[----:B-1----:R-:W-:-:S04]  /*5580*/  SHF.L.U32 R3, R31, 0x1f, RZ ;  /* 0x0000001f1f037819 */ /* 0x002fc800000006ff */
[----:B------:R1:W4:Y:S03]  /*5590*/  SYNCS.PHASECHK.TRANS64.TRYWAIT P0, [R0+URZ+0xb8], R3 ;  /* 0x0000b803000075a7 */ /* 0x00032600080011ff */
[----:B----4-:R-:W-:Y:S05]  /*55a0*/  @!P0 NANOSLEEP.SYNCS 0x989680 ;  /* 0x009896800000895d */ /* 0x010fea0003900000 */
[----:B------:R-:W4:Y:S02]  /*55b0*/  @!P0 SYNCS.PHASECHK.TRANS64 P0, [R0+URZ+0xb8], R3 ;  /* 0x0000b803000085a7 */ /* 0x000f2400080010ff */
[----:B--2-4-:R-:W-:Y:S05]  /*55c0*/  @P0 EXIT ;  /* 0x000000000000094d */ /* 0x014fea0003800000 */
[----:B------:R-:W-:Y:S05]  /*55d0*/  BRA `(.L_x_104) ;  /* 0xfffffffc00e87947 */ /* 0x000fea000383ffff */
.L_x_89:
[----:B------:R-:W-:-:S06]  /*55e0*/  UISETP.GE.AND UP1, UPT, UR10, 0x4, UPT ;  /* 0x000000040a00788c */ /* 0x000fcc000bf26270 */
[----:B------:R-:W-:-:S13]  /*55f0*/  PLOP3.LUT P0, PT, PT, PT, UP1, 0x80, 0x8 ;  /* 0x000000000008781c */ /* 0x000fda0003f0f018 */
[----:B------:R-:W-:Y:S05]  /*5600*/  @!P0 EXIT ;  /* 0x000000000000894d */ /* 0x000fea0003800000 */
[----:B------:R-:W-:Y:S01]  /*5610*/  BAR.SYNC.DEFER_BLOCKING 0x6, 0xa0 ;  /* 0x0182800000007b1d */ /* 0x000fe20000010000 */
[C---:B------:R-:W-:Y:S01]  /*5620*/  IMAD.SHL.U32 R96, R104.reuse, 0x20, RZ ;  /* 0x0000002068607824 */ /* 0x040fe200078e00ff */
[----:B------:R-:W-:Y:S01]  /*5630*/  CS2R R100, SRZ ;  /* 0x0000000000647805 */ /* 0x000fe2000001ff00 */
[C---:B------:R-:W-:Y:S02]  /*5640*/  IMAD.SHL.U32 R4, R97.reuse, 0x200000, RZ ;  /* 0x0020000061047824 */ /* 0x040fe400078e00ff */
[C---:B------:R-:W-:Y:S01]  /*5650*/  IMAD.SHL.U32 R2, R104.reuse, 0x4, RZ ;  /* 0x0000000468027824 */ /* 0x040fe200078e00ff */
[----:B------:R-:W-:Y:S02]  /*5660*/  UMOV UR49, 0x400 ;  /* 0x0000040000317882 */ /* 0x000fe40000000000 */
[----:B------:R-:W1:Y:S01]  /*5670*/  LDC R93, c[0x0][0x370] ;  /* 0x0000dc00ff5d7b82 */ /* 0x000e620000000800 */
[----:B------:R-:W-:Y:S01]  /*5680*/  ULEA UR49, UR37, UR49, 0x18 ;  /* 0x0000003125317291 */ /* 0x000fe2000f8ec0ff */
[----:B------:R-:W-:Y:S01]  /*5690*/  IMAD.U32 R47, R104, 0x10000, RZ ;  /* 0x00010000682f7824 */ /* 0x000fe200078e00ff */
[C---:B------:R-:W-:Y:S01]  /*56a0*/  LOP3.LUT R3, R96.reuse, 0x80, RZ, 0xc0, !PT ;  /* 0x0000008060037812 */ /* 0x040fe200078ec0ff */
[----:B------:R-:W-:Y:S01]  /*56b0*/  IMAD.SHL.U32 R6, R97, 0x400, RZ ;  /* 0x0000040061067824 */ /* 0x000fe200078e00ff */
[----:B------:R-:W-:Y:S01]  /*56c0*/  LOP3.LUT R95, R96, 0xb60, RZ, 0xc0, !PT ;  /* 0x00000b60605f7812 */ /* 0x000fe200078ec0ff */
[----:B------:R-:W-:Y:S01]  /*56d0*/  UIADD3 UR4, UPT, UPT, UR49, 0x4200, URZ ;  /* 0x0000420031047890 */ /* 0x000fe2000fffe0ff */
[----:B------:R-:W-:Y:S01]  /*56e0*/  LOP3.LUT R4, R4, 0x200000, RZ, 0xc0, !PT ;  /* 0x0020000004047812 */ /* 0x000fe200078ec0ff */
[----:B------:R-:W2:Y:S01]  /*56f0*/  LDC R42, c[0x0][0xb0c] ;  /* 0x0002c300ff2a7b82 */ /* 0x000ea20000000800 */
[----:B------:R-:W-:Y:S01]  /*5700*/  LOP3.LUT R2, R3, 0x10, R2, 0xf8, !PT ;  /* 0x0000001003027812 */ /* 0x000fe200078ef802 */
[----:B------:R-:W-:Y:S01]  /*5710*/  IMAD.MOV.U32 R44, RZ, RZ, RZ ;  /* 0x000000ffff2c7224 */ /* 0x000fe200078e00ff */
[----:B------:R-:W-:Y:S01]  /*5720*/  LOP3.LUT R95, R95, 0x400, R6, 0xf8, !PT ;  /* 0x000004005f5f7812 */ /* 0x000fe200078ef806 */
[----:B------:R-:W-:Y:S01]  /*5730*/  IMAD.MOV.U32 R102, RZ, RZ, RZ ;  /* 0x000000ffff667224 */ /* 0x000fe200078e00ff */
[----:B------:R-:W-:Y:S01]  /*5740*/  LOP3.LUT R47, R4, 0x400000, R47, 0xf8, !PT ;  /* 0x00400000042f7812 */ /* 0x000fe200078ef82f */
[----:B------:R-:W-:Y:S01]  /*5750*/  IMAD.MOV.U32 R107, RZ, RZ, RZ ;  /* 0x000000ffff6b7224 */ /* 0x000fe200078e00ff */
[----:B------:R-:W-:Y:S01]  /*5760*/  LOP3.LUT P0, RZ, R96, 0x80, RZ, 0xc0, !PT ;  /* 0x0000008060ff7812 */ /* 0x000fe2000780c0ff */
[----:B------:R-:W3:Y:S01]  /*5770*/  LDC R92, c[0x0][0xb20] ;  /* 0x0002c800ff5c7b82 */ /* 0x000ee20000000800 */
[----:B------:R-:W4:Y:S01]  /*5780*/  LDS R0, [UR49+0x180] ;  /* 0x00018031ff007984 */ /* 0x000f220008000800 */
[----:B------:R-:W-:Y:S01]  /*5790*/  LOP3.LUT R95, R95, R2, RZ, 0xfc, !PT ;  /* 0x000000025f5f7212 */ /* 0x000fe200078efcff */
[----:B------:R-:W-:Y:S01]  /*57a0*/  IMAD.MOV.U32 R99, RZ, RZ, RZ ;  /* 0x000000ffff637224 */ /* 0x000fe200078e00ff */
[----:B------:R-:W-:Y:S01]  /*57b0*/  P2R R2, PR, RZ, 0x1 ;  /* 0x00000001ff027803 */ /* 0x000fe20000000000 */
[----:B------:R-:W-:Y:S01]  /*57c0*/  IMAD.U32 R103, RZ, RZ, UR4 ;  /* 0x00000004ff677e24 */ /* 0x000fe2000f8e00ff */
[----:B------:R-:W-:Y:S01]  /*57d0*/  LOP3.LUT R104, R104, 0x60, RZ, 0xc0, !PT ;  /* 0x0000006068687812 */ /* 0x000fe200078ec0ff */
[----:B------:R-:W1:Y:S01]  /*57e0*/  LDCU.64 UR52, c[0x0][0x348] ;  /* 0x00006900ff3477ac */ /* 0x000e620008000a00 */
[----:B------:R-:W1:Y:S01]  /*57f0*/  LDC R41, c[0x0][0xb30] ;  /* 0x0002cc00ff297b82 */ /* 0x000e620000000800 */
[----:B------:R-:W1:Y:S01]  /*5800*/  LDCU.64 UR38, c[0x0][0x888] ;  /* 0x00011100ff2677ac */ /* 0x000e620008000a00 */
[----:B------:R-:W1:Y:S06]  /*5810*/  LDCU.64 UR44, c[0x0][0x890] ;  /* 0x00011200ff2c77ac */ /* 0x000e6c0008000a00 */
[----:B------:R-:W1:Y:S01]  /*5820*/  LDC.64 R88, c[0x0][0xb10] ;  /* 0x0002c400ff587b82 */ /* 0x000e620000000a00 */
[----:B------:R-:W-:-:S07]  /*5830*/  UIADD3 UR48, UPT, UPT, UR49, 0x200, URZ ;  /* 0x0000020031307890 */ /* 0x000fce000fffe0ff */
[----:B------:R-:W1:Y:S08]  /*5840*/  LDC.64 R38, c[0x0][0xb18] ;  /* 0x0002c600ff267b82 */ /* 0x000e700000000a00 */
[----:B------:R-:W1:Y:S08]  /*5850*/  LDC.64 R36, c[0x0][0xb28] ;  /* 0x0002ca00ff247b82 */ /* 0x000e700000000a00 */
[----:B------:R-:W1:Y:S01]  /*5860*/  LDC.64 R86, c[0x0][0x8b0] ;  /* 0x00022c00ff567b82 */ /* 0x000e620000000a00 */
[----:B----4-:R-:W-:-:S07]  /*5870*/  IMAD.IADD R47, R0, 0x1, R47 ;  /* 0x00000001002f7824 */ /* 0x010fce00078e022f */
[----:B------:R-:W4:Y:S08]  /*5880*/  LDC.64 R84, c[0x0][0x8a8] ;  /* 0x00022a00ff547b82 */ /* 0x000f300000000a00 */
[----:B--23--:R-:W1:Y:S02]  /*5890*/  LDC R94, c[0x0][0x374] ;  /* 0x0000dd00ff5e7b82 */ /* 0x00ce640000000800 */
.L_x_146:
[----:B------:R-:W-:Y:S02]  /*58a0*/  LEA R0, R107, UR49, 0x3 ;  /* 0x000000316b007c11 */ /* 0x000fe4000f8e18ff */
[----:B------:R-:W-:Y:S02]  /*58b0*/  SHF.L.U32 R3, R101, 0x1f, RZ ;  /* 0x0000001f65037819 */ /* 0x000fe400000006ff */
[----:B------:R-:W-:Y:S02]  /*58c0*/  LEA R16, R107, UR49, 0x4 ;  /* 0x000000316b107c11 */ /* 0x000fe4000f8e20ff */
[----:B--2---:R-:W2:Y:S02]  /*58d0*/  SYNCS.PHASECHK.TRANS64.TRYWAIT P0, [R0+URZ+0xd0], R3 ;  /* 0x0000d003000075a7 */ /* 0x004ea400080011ff */
[----:B--2---:R-:W-:Y:S05]  /*58e0*/  @!P0 BRA `(.L_x_105) ;  /* 0x0000005000208947 */ /* 0x004fea0003800000 */
.L_x_201:
[----:B------:R-:W3:Y:S01]  /*58f0*/  LDC.64 R12, c[0x0][0xb10] ;  /* 0x0002c400ff0c7b82 */ /* 0x000ee20000000a00 */
[----:B------:R-:W4:Y:S01]  /*5900*/  LDS.128 R16, [R16+0x160] ;  /* 0x0001600010107984 */ /* 0x000f220000000c00 */
[----:B-1----:R-:W-:Y:S01]  /*5910*/  ISETP.NE.AND P1, PT, R41, 0x1, PT ;  /* 0x000000012900780c */ /* 0x002fe20003f25270 */
[----:B--2---:R-:W-:Y:S01]  /*5920*/  VIADD R0, R0, 0xe0 ;  /* 0x000000e000007836 */ /* 0x004fe20000000000 */
[----:B------:R-:W-:Y:S04]  /*5930*/  ISETP.GE.AND P0, PT, R40, 0x1, PT ;  /* 0x000000012800780c */ /* 0x000fe80003f06270 */
[----:B------:R-:W1:Y:S01]  /*5940*/  LDC.64 R10, c[0x0][0xb18] ;  /* 0x0002c600ff0a7b82 */ /* 0x000e620000000a00 */
[----:B------:R-:W-:Y:S01]  /*5950*/  PRMT R0, RZ, 0x654, R0 ;  /* 0x00000654ff007816 */ /* 0x000fe20000000000 */
[----:B------:R-:W-:Y:S01]  /*5960*/  @!PT LDS RZ, [RZ] ;  /* 0x00000000fffff984 */ /* 0x000fe20000000800 */
[----:B------:R-:W-:Y:S01]  /*5970*/  @!PT LDS RZ, [RZ] ;  /* 0x00000000fffff984 */ /* 0x000fe20000000800 */
[----:B------:R-:W-:Y:S01]  /*5980*/  @!PT LDS RZ, [RZ] ;  /* 0x00000000fffff984 */ /* 0x000fe20000000800 */
[----:B------:R-:W-:Y:S01]  /*5990*/  @!PT LDS RZ, [RZ] ;  /* 0x00000000fffff984 */ /* 0x000fe20000000800 */
[----:B------:R2:W-:Y:S06]  /*59a0*/  MEMBAR.ALL.CTA ;  /* 0x0000000000007992 */ /* 0x0005ec0000008000 */
[----:B--2---:R-:W2:Y:S01]  /*59b0*/  FENCE.VIEW.ASYNC.S ;  /* 0x00000000000073c6 */ /* 0x004ea20000000000 */
[----:B------:R-:W1:Y:S08]  /*59c0*/  @!P1 LDC R14, c[0x0][0xb20] ;  /* 0x0002c800ff0e9b82 */ /* 0x000e700000000800 */
[----:B------:R-:W1:Y:S01]  /*59d0*/  @!P1 LDC R9, c[0x0][0xb0c] ;  /* 0x0002c300ff099b82 */ /* 0x000e620000000800 */
[----:B--2---:R2:W-:Y:S01]  /*59e0*/  SYNCS.ARRIVE.TRANS64.RED.A1T0 RZ, [R0+URZ], RZ ;  /* 0x000000ff00ff79a7 */ /* 0x0045e200081004ff */
[----:B----4-:R-:W-:Y:S04]  /*59f0*/  LOP3.LUT P4, RZ, R18, 0x1, RZ, 0xc0, !PT ;  /* 0x0000000112ff7812 */ /* 0x010fe8000788c0ff */
[----:B------:R-:W-:Y:S09]  /*5a00*/  P2R R105, PR, RZ, 0x10 ;  /* 0x00000010ff697803 */ /* 0x000ff20000000000 */
[----:B------:R-:W-:Y:S02]  /*5a10*/  @P4 MOV R45, R16 ;  /* 0x00000010002d4202 */ /* 0x000fe40000000f00 */
[----:B------:R-:W-:Y:S01]  /*5a20*/  @P4 LOP3.LUT R43, R17, 0xffff, RZ, 0xc0, !PT ;  /* 0x0000ffff112b4812 */ /* 0x000fe200078ec0ff */
[----:B--23--:R-:W-:Y:S06]  /*5a30*/  @!P0 BRA `(.L_x_106) ;  /* 0x0000000000a48947 */ /* 0x00cfec0003800000 */
[----:B------:R-:W-:Y:S01]  /*5a40*/  IMAD.HI.U32 R23, R94, R39, RZ ;  /* 0x000000275e177227 */ /* 0x000fe200078e00ff */
[----:B------:R-:W-:Y:S02]  /*5a50*/  ISETP.NE.AND P0, PT, R38, 0x1, PT ;  /* 0x000000012600780c */ /* 0x000fe40003f05270 */
[----:B------:R-:W-:Y:S01]  /*5a60*/  ISETP.NE.AND P2, PT, R40, 0x1, PT ;  /* 0x000000012800780c */ /* 0x000fe20003f45270 */
[----:B------:R-:W-:Y:S01]  /*5a70*/  IMAD.HI.U32 R22, R93, R88, RZ ;  /* 0x000000585d167227 */ /* 0x000fe200078e00ff */
[----:B------:R-:W-:Y:S02]  /*5a80*/  SHF.R.U32.HI R23, RZ, R92, R23 ;  /* 0x0000005cff177219 */ /* 0x000fe40000011617 */
[----:B------:R-:W-:Y:S01]  /*5a90*/  ISETP.NE.AND P3, PT, R42, 0x1, PT ;  /* 0x000000012a00780c */ /* 0x000fe20003f65270 */
[----:B------:R-:W-:Y:S01]  /*5aa0*/  IMAD.HI.U32 R26, R45, R88, RZ ;  /* 0x000000582d1a7227 */ /* 0x000fe200078e00ff */
[----:B------:R-:W-:Y:S02]  /*5ab0*/  SHF.R.U32.HI R22, RZ, R89, R22 ;  /* 0x00000059ff167219 */ /* 0x000fe40000011616 */
[----:B------:R-:W-:Y:S01]  /*5ac0*/  SEL R3, R94, R23, !P0 ;  /* 0x000000175e037207 */ /* 0x000fe20004000000 */
[----:B------:R-:W-:Y:S01]  /*5ad0*/  IMAD.HI.U32 R23, R43, R39, RZ ;  /* 0x000000272b177227 */ /* 0x000fe200078e00ff */
[----:B------:R-:W-:Y:S02]  /*5ae0*/  SEL R7, R93, R22, !P3 ;  /* 0x000000165d077207 */ /* 0x000fe40005800000 */
[----:B------:R-:W-:Y:S01]  /*5af0*/  SHF.R.U32.HI R26, RZ, R89, R26 ;  /* 0x00000059ff1a7219 */ /* 0x000fe2000001161a */
[-C--:B------:R-:W-:Y:S04]  /*5b00*/  IMAD.HI.U32 R22, R3, R36.reuse, RZ ;  /* 0x0000002403167227 */ /* 0x080fe800078e00ff */
[----:B------:R-:W-:Y:S01]  /*5b10*/  IMAD.HI.U32 R24, R7, R36, RZ ;  /* 0x0000002407187227 */ /* 0x000fe200078e00ff */
[-C--:B------:R-:W-:Y:S02]  /*5b20*/  @P2 SHF.R.U32.HI R3, RZ, R37.reuse, R22 ;  /* 0x00000025ff032219 */ /* 0x080fe40000011616 */
[----:B------:R-:W-:Y:S02]  /*5b30*/  SHF.R.U32.HI R22, RZ, R92, R23 ;  /* 0x0000005cff167219 */ /* 0x000fe40000011617 */
[----:B------:R-:W-:Y:S01]  /*5b40*/  @P2 SHF.R.U32.HI R7, RZ, R37, R24 ;  /* 0x00000025ff072219 */ /* 0x000fe20000011618 */
[C---:B------:R-:W-:Y:S01]  /*5b50*/  IMAD R2, R40.reuse, R3, RZ ;  /* 0x0000000328027224 */ /* 0x040fe200078e02ff */
[----:B------:R-:W-:Y:S02]  /*5b60*/  SEL R5, R43, R22, !P0 ;  /* 0x000000162b057207 */ /* 0x000fe40004000000 */
[----:B------:R-:W-:Y:S01]  /*5b70*/  SEL R3, R45, R26, !P3 ;  /* 0x0000001a2d037207 */ /* 0x000fe20005800000 */
[----:B------:R-:W-:Y:S01]  /*5b80*/  IMAD R4, R40, R7, RZ ;  /* 0x0000000728047224 */ /* 0x000fe200078e02ff */
[C---:B------:R-:W-:Y:S01]  /*5b90*/  ISETP.GE.AND P0, PT, R5.reuse, R2, PT ;  /* 0x000000020500720c */ /* 0x040fe20003f06270 */
[----:B------:R-:W-:Y:S03]  /*5ba0*/  IMAD.HI.U32 R6, R5, R36, RZ ;  /* 0x0000002405067227 */ /* 0x000fe600078e00ff */
[----:B------:R-:W-:Y:S01]  /*5bb0*/  ISETP.GE.OR P0, PT, R3, R4, P0 ;  /* 0x000000040300720c */ /* 0x000fe20000706670 */
[----:B------:R-:W-:Y:S01]  /*5bc0*/  IMAD.MOV R4, RZ, RZ, -R3 ;  /* 0x000000ffff047224 */ /* 0x000fe200078e0a03 */
[-C--:B------:R-:W-:Y:S03]  /*5bd0*/  SHF.R.U32.HI R6, RZ, R37.reuse, R6 ;  /* 0x00000025ff067219 */ /* 0x080fe60000011606 */
[----:B------:R-:W-:Y:S01]  /*5be0*/  IMAD R45, R42, R4, R45 ;  /* 0x000000042a2d7224 */ /* 0x000fe200078e022d */
[----:B------:R-:W-:Y:S05]  /*5bf0*/  SEL R15, R5, R6, !P2 ;  /* 0x00000006050f7207 */ /* 0x000fea0005000000 */
[----:B------:R-:W-:Y:S02]  /*5c00*/  IMAD.MOV R6, RZ, RZ, -R15 ;  /* 0x000000ffff067224 */ /* 0x000fe400078e0a0f */
[C---:B------:R-:W-:Y:S04]  /*5c10*/  @!P0 IMAD.HI.U32 R2, R3.reuse, R36, RZ ;  /* 0x0000002403028227 */ /* 0x040fe800078e00ff */
[----:B------:R-:W-:Y:S01]  /*5c20*/  IMAD R6, R40, R6, R5 ;  /* 0x0000000628067224 */ /* 0x000fe200078e0205 */
[----:B------:R-:W-:Y:S04]  /*5c30*/  @!P0 SHF.R.U32.HI R2, RZ, R37, R2 ;  /* 0x00000025ff028219 */ /* 0x000fe80000011602 */
[----:B------:R-:W-:Y:S02]  /*5c40*/  @!P0 SEL R0, R3, R2, !P2 ;  /* 0x0000000203008207 */ /* 0x000fe40005000000 */
[----:B------:R-:W-:Y:S02]  /*5c50*/  IADD3 R2, PT, PT, -R5, RZ, RZ ;  /* 0x000000ff05027210 */ /* 0x000fe40007ffe1ff */
[----:B------:R-:W-:Y:S01]  /*5c60*/  @!P0 IADD3 R8, PT, PT, R15, -R0, RZ ;  /* 0x800000000f088210 */ /* 0x000fe20007ffe0ff */
[----:B------:R-:W-:Y:S02]  /*5c70*/  @!P0 IMAD R0, R7, R6, R0 ;  /* 0x0000000607008224 */ /* 0x000fe400078e0200 */
[----:B------:R-:W-:Y:S02]  /*5c80*/  IMAD R43, R38, R2, R43 ;  /* 0x00000002262b7224 */ /* 0x000fe400078e022b */
[----:B------:R-:W-:Y:S02]  /*5c90*/  @!P0 IMAD R5, R8, R40, R3 ;  /* 0x0000002808058224 */ /* 0x000fe400078e0203 */
[----:B------:R-:W-:Y:S04]  /*5ca0*/  @!P0 IMAD.MOV.U32 R3, RZ, RZ, R0 ;  /* 0x000000ffff038224 */ /* 0x000fe800078e0000 */
[----:B------:R-:W-:Y:S02]  /*5cb0*/  IMAD R45, R3, R42, R45 ;  /* 0x0000002a032d7224 */ /* 0x000fe400078e022d */
[----:B------:R-:W-:Y:S07]  /*5cc0*/  IMAD R43, R5, R38, R43 ;  /* 0x00000026052b7224 */ /* 0x000fee00078e022b */
.L_x_106:
[----:B-1----:R-:W-:Y:S01]  /*5cd0*/  @!P1 ISETP.NE.AND P0, PT, R10, 0x1, PT ;  /* 0x000000010a00980c */ /* 0x002fe20003f05270 */
[----:B------:R-:W-:Y:S01]  /*5ce0*/  @!P1 IMAD.HI.U32 R0, R45, R12, RZ ;  /* 0x0000000c2d009227 */ /* 0x000fe200078e00ff */
[----:B------:R-:W-:Y:S01]  /*5cf0*/  @!P1 ISETP.NE.AND P2, PT, R9, 0x1, PT ;  /* 0x000000010900980c */ /* 0x000fe20003f45270 */
[----:B------:R-:W-:Y:S01]  /*5d00*/  ULOP3.LUT UP0, URZ, UR48, 0x90, URZ, 0xc0, !UPT ;  /* 0x0000009030ff7892 */ /* 0x000fe2000f80c0ff */
[----:B------:R-:W-:Y:S01]  /*5d10*/  R2UR UR42, R21 ;  /* 0x00000000152a72ca */ /* 0x000fe200000e0000 */
[----:B------:R-:W-:Y:S01]  /*5d20*/  @!P1 IMAD.HI.U32 R3, R43, R11, RZ ;  /* 0x0000000b2b039227 */ /* 0x000fe200078e00ff */
[----:B------:R-:W-:Y:S02]  /*5d30*/  @!P1 SHF.R.U32.HI R0, RZ, R13, R0 ;  /* 0x0000000dff009219 */ /* 0x000fe40000011600 */
[----:B------:R-:W-:Y:S01]  /*5d40*/  R2UR UR41, R20 ;  /* 0x00000000142972ca */ /* 0x000fe200000e0000 */
[----:B------:R-:W-:Y:S01]  /*5d50*/  VIADD R107, R107, 0x1 ;  /* 0x000000016b6b7836 */ /* 0x000fe20000000000 */
[----:B------:R-:W-:Y:S02]  /*5d60*/  @!P1 SHF.R.U32.HI R2, RZ, R14, R3 ;  /* 0x0000000eff029219 */ /* 0x000fe40000011603 */
[----:B------:R-:W-:Y:S02]  /*5d70*/  @!P1 SEL R3, R45, R0, !P2 ;  /* 0x000000002d039207 */ /* 0x000fe40005000000 */
[----:B------:R-:W-:Y:S02]  /*5d80*/  @!P1 SEL R2, R43, R2, !P0 ;  /* 0x000000022b029207 */ /* 0x000fe40004000000 */
[----:B------:R-:W-:Y:S01]  /*5d90*/  @P4 SHF.R.U32.HI R98, RZ, 0x10, R17 ;  /* 0x00000010ff624819 */ /* 0x000fe20000011611 */
[----:B------:R-:W-:Y:S02]  /*5da0*/  USHF.L.U32 UR42, UR42, 0x6, URZ ;  /* 0x000000062a2a7899 */ /* 0x000fe400080006ff */
[----:B------:R-:W-:Y:S02]  /*5db0*/  @!P1 IMAD.IADD R0, R2, 0x1, -R3 ;  /* 0x0000000102009824 */ /* 0x000fe400078e0a03 */
[----:B------:R-:W-:Y:S01]  /*5dc0*/  @!P1 IMAD.IADD R2, R3, 0x1, -R2 ;  /* 0x0000000103029824 */ /* 0x000fe200078e0a02 */
[----:B------:R-:W-:Y:S01]  /*5dd0*/  USHF.L.U32 UR41, UR41, 0x8, URZ ;  /* 0x0000000829297899 */ /* 0x000fe200080006ff */
[----:B------:R-:W-:Y:S02]  /*5de0*/  @!P1 IMAD R45, R0, R9, R45 ;  /* 0x00000009002d9224 */ /* 0x000fe400078e022d */
[----:B------:R-:W-:Y:S01]  /*5df0*/  @!P1 IMAD R43, R2, R10, R43 ;  /* 0x0000000a022b9224 */ /* 0x000fe200078e022b */
[----:B------:R-:W-:Y:S08]  /*5e00*/  BRA.U !UP0, `(.L_x_107) ;  /* 0x0000000108407547 */ /* 0x000ff0000b800000 */
[----:B------:R-:W1:Y:S01]  /*5e10*/  LDCU.64 UR8, c[0x4][0x88] ;  /* 0x01001100ff0877ac */ /* 0x000e620008000a00 */
[----:B------:R-:W-:Y:S01]  /*5e20*/  MOV R3, 0x0 ;  /* 0x0000000000037802 */ /* 0x000fe20000000f00 */
[----:B------:R-:W-:Y:S02]  /*5e30*/  HFMA2 R12, -RZ, RZ, 0, 5.9604644775390625e-08 ;  /* 0x00000001ff0c7431 */ /* 0x000fe400000001ff */
[----:B------:R-:W-:Y:S02]  /*5e40*/  IMAD.MOV.U32 R8, RZ, RZ, 0x70 ;  /* 0x00000070ff087424 */ /* 0x000fe400078e00ff */
[----:B------:R-:W-:Y:S01]  /*5e50*/  IMAD.MOV.U32 R13, RZ, RZ, RZ ;  /* 0x000000ffff0d7224 */ /* 0x000fe200078e00ff */
[----:B------:R-:W2:Y:S01]  /*5e60*/  LDCU.64 UR6, c[0x4][0x90] ;  /* 0x01001200ff0677ac */ /* 0x000ea20008000a00 */
[----:B------:R-:W3:Y:S01]  /*5e70*/  LDC.64 R2, c[0x4][R3] ;  /* 0x0100000003027b82 */ /* 0x000ee20000000a00 */
[----:B------:R-:W4:Y:S01]  /*5e80*/  LDCU.64 UR4, c[0x4][0x8] ;  /* 0x01000100ff0477ac */ /* 0x000f220008000a00 */
[----:B-1----:R-:W-:Y:S01]  /*5e90*/  MOV R5, UR9 ;  /* 0x0000000900057c02 */ /* 0x002fe20008000f00 */
[----:B------:R-:W-:Y:S01]  /*5ea0*/  IMAD.U32 R4, RZ, RZ, UR8 ;  /* 0x00000008ff047e24 */ /* 0x000fe2000f8e00ff */
[----:B--2---:R-:W-:Y:S01]  /*5eb0*/  MOV R7, UR7 ;  /* 0x0000000700077c02 */ /* 0x004fe20008000f00 */
[----:B------:R-:W-:Y:S01]  /*5ec0*/  IMAD.U32 R6, RZ, RZ, UR6 ;  /* 0x00000006ff067e24 */ /* 0x000fe2000f8e00ff */
[----:B----4-:R-:W-:Y:S01]  /*5ed0*/  MOV R11, UR5 ;  /* 0x00000005000b7c02 */ /* 0x010fe20008000f00 */
[----:B------:R-:W-:Y:S02]  /*5ee0*/  IMAD.U32 R10, RZ, RZ, UR4 ;  /* 0x00000004ff0a7e24 */ /* 0x000fe4000f8e00ff */
[----:B------:R-:W-:Y:S07]  /*5ef0*/  LEPC R20, `(.L_x_107) ;  /* 0x000000001014794e */ /* 0x000fee0000000000 */
[----:B---3-5:R-:W-:Y:S05]  /*5f00*/  CALL.ABS.NOINC R2 ;  /* 0x0000000002007343 */ /* 0x028fea0003c00000 */
.L_x_107:
[----:B------:R-:W-:Y:S01]  /*5f10*/  LOP3.LUT P0, RZ, R103, 0x90, RZ, 0xc0, !PT ;  /* 0x0000009067ff7812 */ /* 0x000fe2000780c0ff */
[----:B------:R-:W-:Y:S11]  /*5f20*/  BSSY.RECONVERGENT B6, `(.L_x_108) ;  /* 0x0000013000067945 */ /* 0x000ff60003800200 */
[----:B------:R-:W-:Y:S01]  /*5f30*/  @!UPT UIADD3 URZ, UPT, UPT, URZ, URZ, URZ ;  /* 0x000000fffffff290 */ /* 0x000fe2000fffe0ff */
[----:B------:R-:W-:Y:S05]  /*5f40*/  @!P0 BRA `(.L_x_109) ;  /* 0x0000000000408947 */ /* 0x000fea0003800000 */
        /* <DEDUP_REMOVED lines=16> */
.L_x_109:
[----:B------:R-:W-:Y:S05]  /*6050*/  BSYNC.RECONVERGENT B6 ;  /* 0x0000000000067941 */ /* 0x000fea0003800200 */
.L_x_108:
[----:B------:R-:W-:Y:S01]  /*6060*/  ISETP.NE.U32.AND P4, PT, R86, RZ, PT ;  /* 0x000000ff5600720c */ /* 0x000fe20003f85070 */
[----:B------:R-:W-:Y:S01]  /*6070*/  UISETP.NE.AND UP2, UPT, UR50, URZ, UPT ;  /* 0x000000ff3200728c */ /* 0x000fe2000bf45270 */
[----:B------:R-:W-:Y:S01]  /*6080*/  ISETP.NE.U32.AND P3, PT, RZ, UR38, PT ;  /* 0x00000026ff007c0c */ /* 0x000fe2000bf65070 */
[----:B------:R-:W-:Y:S01]  /*6090*/  UISETP.NE.U32.AND UP1, UPT, UR44, URZ, UPT ;  /* 0x000000ff2c00728c */ /* 0x000fe2000bf25070 */
[----:B------:R-:W-:Y:S01]  /*60a0*/  ISETP.NE.AND.EX P4, PT, R87, RZ, PT, P4 ;  /* 0x000000ff5700720c */ /* 0x000fe20003f85340 */
[----:B------:R-:W-:Y:S01]  /*60b0*/  UPLOP3.LUT UP0, UPT, UPT, UPT, UPT, 0x40, 0x4 ;  /* 0x000000000004789c */ /* 0x000fe20003f0e870 */
[----:B------:R-:W-:Y:S01]  /*60c0*/  ISETP.NE.AND.EX P3, PT, RZ, UR39, PT, P3 ;  /* 0x00000027ff007c0c */ /* 0x000fe2000bf65330 */
[----:B------:R-:W-:Y:S01]  /*60d0*/  UISETP.NE.AND.EX UP1, UPT, UR45, URZ, UPT, UP1 ;  /* 0x000000ff2d00728c */ /* 0x000fe2000bf25310 */
[----:B------:R-:W-:Y:S04]  /*60e0*/  PLOP3.LUT P1, PT, PT, PT, UP2, 0x80, 0x8 ;  /* 0x000000000008781c */ /* 0x000fe80003f2f028 */
[----:B------:R-:W-:Y:S06]  /*60f0*/  @UP2 UPLOP3.LUT UP0, UPT, UPT, UPT, UP1, 0x80, 0x8 ;  /* 0x000000000008289c */ /* 0x000fec0003f0f010 */
[----:B------:R-:W-:Y:S01]  /*6100*/  PLOP3.LUT P0, PT, PT, PT, UP0, 0x80, 0x8 ;  /* 0x000000000008781c */ /* 0x000fe20003f0f008 */
[----:B------:R-:W-:Y:S01]  /*6110*/  @!UPT UIADD3 URZ, UPT, UPT, URZ, URZ, URZ ;  /* 0x000000fffffff290 */ /* 0x000fe2000fffe0ff */
[----:B------:R-:W-:Y:S11]  /*6120*/  BRA.U !UP1, `(.L_x_110) ;  /* 0x0000000109387547 */ /* 0x000ff6000b800000 */
[----:B------:R-:W-:Y:S01]  /*6130*/  UISETP.NE.U32.AND UP0, UPT, UR38, URZ, UPT ;  /* 0x000000ff2600728c */ /* 0x000fe2000bf05070 */
[----:B------:R-:W-:Y:S02]  /*6140*/  HFMA2 R0, -RZ, RZ, 0, 5.9604644775390625e-08 ;  /* 0x00000001ff007431 */ /* 0x000fe400000001ff */
[----:B------:R-:W-:Y:S01]  /*6150*/  IMAD.MOV.U32 R91, RZ, RZ, 0x1 ;  /* 0x00000001ff5b7424 */ /* 0x000fe200078e00ff */
[----:B------:R-:W-:Y:S06]  /*6160*/  UISETP.NE.AND.EX UP0, UPT, UR39, URZ, UPT, UP0 ;  /* 0x000000ff2700728c */ /* 0x000fec000bf05300 */
[----:B------:R-:W-:Y:S05]  /*6170*/  PLOP3.LUT P2, PT, PT, PT, UP0, 0x80, 0x8 ;  /* 0x000000000008781c */ /* 0x000fea0003f4f008 */
[----:B------:R-:W1:Y:S01]  /*6180*/  @UP0 LDCU.64 UR6, c[0x0][0x888] ;  /* 0x00011100ff0607ac */ /* 0x000e620008000a00 */
[----:B------:R-:W-:Y:S07]  /*6190*/  @UP0 UIMAD UR4, UR36, UR44, URZ ;  /* 0x0000002c240402a4 */ /* 0x000fee000f8e02ff */
[----:B------:R-:W-:Y:S01]  /*61a0*/  @!P2 PRMT R91, R0, 0x7610, R91 ;  /* 0x00007610005ba816 */ /* 0x000fe2000000005b */
[----:B-1----:R-:W-:Y:S03]  /*61b0*/  @UP0 UIMAD.WIDE UR6, UR4, 0x4, UR6 ;  /* 0x00000004040608a5 */ /* 0x002fe6000f8e0206 */
[----:B------:R-:W1:Y:S03]  /*61c0*/  @!UP0 LDCU UR4, c[0x0][0x880] ;  /* 0x00011000ff0487ac */ /* 0x000e660008000800 */
[----:B------:R-:W-:Y:S01]  /*61d0*/  IMAD.U32 R2, RZ, RZ, UR6 ;  /* 0x00000006ff027e24 */ /* 0x000fe2000f8e00ff */
[----:B------:R-:W-:Y:S05]  /*61e0*/  MOV R3, UR7 ;  /* 0x0000000700037c02 */ /* 0x000fea0008000f00 */
[----:B-----5:R2:W5:Y:S02]  /*61f0*/  @P2 LDG.E R50, desc[UR46][R2.64] ;  /* 0x0000002e02322981 */ /* 0x020564000c1e1900 */
[----:B-12---:R-:W-:Y:S02]  /*6200*/  @!P2 IMAD.U32 R50, RZ, RZ, UR4 ;  /* 0x00000004ff32ae24 */ /* 0x006fe4000f8e00ff */
.L_x_110:
[----:B------:R-:W-:Y:S05]  /*6210*/  @!P4 BRA `(.L_x_111) ;  /* 0x000000000020c947 */ /* 0x000fea0003800000 */
[----:B------:R-:W-:Y:S04]  /*6220*/  ISETP.NE.U32.AND P2, PT, R84, RZ, PT ;  /* 0x000000ff5400720c */ /* 0x000fe80003f45070 */
[----:B------:R-:W-:Y:S11]  /*6230*/  ISETP.NE.AND.EX P2, PT, R85, RZ, PT, P2 ;  /* 0x000000ff5500720c */ /* 0x000ff60003f45320 */
[----:B------:R-:W-:Y:S02]  /*6240*/  @!UPT UIADD3 URZ, UPT, UPT, URZ, URZ, URZ ;  /* 0x000000fffffff290 */ /* 0x000fe4000fffe0ff */
[----:B------:R-:W1:Y:S01]  /*6250*/  @P2 LDC.64 R2, c[0x0][0x8a8] ;  /* 0x00022a00ff022b82 */ /* 0x000e620000000a00 */
[----:B------:R-:W-:Y:S04]  /*6260*/  @P2 IMAD R0, R86, UR36, RZ ;  /* 0x0000002456002c24 */ /* 0x000fe8000f8e02ff */
[----:B-1----:R-:W-:Y:S05]  /*6270*/  @P2 IMAD.WIDE R2, R0, 0x4, R2 ;  /* 0x0000000400022825 */ /* 0x002fea00078e0202 */
[----:B-----5:R1:W5:Y:S02]  /*6280*/  @P2 LDG.E R46, desc[UR46][R2.64] ;  /* 0x0000002e022e2981 */ /* 0x020364000c1e1900 */
[----:B-1----:R-:W2:Y:S02]  /*6290*/  @!P2 LDC R46, c[0x0][0x8a0] ;  /* 0x00022800ff2eab82 */ /* 0x002ea40000000800 */
.L_x_111:
[----:B-----5:R-:W-:Y:S01]  /*62a0*/  ISETP.NE.AND P2, PT, R50, RZ, PT ;  /* 0x000000ff3200720c */ /* 0x020fe20003f45270 */
[----:B------:R-:W-:Y:S01]  /*62b0*/  BSSY B1, `(.L_x_112) ;  /* 0x0000040000017945 */ /* 0x000fe20003800000 */
[----:B------:R-:W-:Y:S01]  /*62c0*/  SEL R7, RZ, 0xffffffff, P3 ;  /* 0xffffffffff077807 */ /* 0x000fe20001800000 */
[----:B------:R-:W-:Y:S01]  /*62d0*/  IMAD.MOV.U32 R64, RZ, RZ, 0x1 ;  /* 0x00000001ff407424 */ /* 0x000fe200078e00ff */
[----:B------:R-:W-:Y:S01]  /*62e0*/  LOP3.LUT P3, RZ, R91, 0xff, RZ, 0xc0, !PT ;  /* 0x000000ff5bff7812 */ /* 0x000fe2000786c0ff */
[----:B------:R-:W-:Y:S01]  /*62f0*/  IMAD R48, R44, 0x80, R47 ;  /* 0x000000802c307824 */ /* 0x000fe200078e022f */
[----:B------:R-:W-:Y:S02]  /*6300*/  @P1 SEL R0, RZ, 0xffffffff, P2 ;  /* 0xffffffffff001807 */ /* 0x000fe40001000000 */
[----:B------:R-:W-:Y:S02]  /*6310*/  CS2R R62, SRZ ;  /* 0x00000000003e7805 */ /* 0x000fe4000001ff00 */
[----:B------:R-:W-:Y:S02]  /*6320*/  LEA R3, R100, UR49, 0x3 ;  /* 0x0000003164037c11 */ /* 0x000fe4000f8e18ff */
[----:B------:R-:W-:Y:S02]  /*6330*/  CS2R R60, SRZ ;  /* 0x00000000003c7805 */ /* 0x000fe4000001ff00 */
[----:B------:R-:W-:Y:S02]  /*6340*/  @P0 SEL R0, R7, R0, !P3 ;  /* 0x0000000007000207 */ /* 0x000fe40005800000 */
[----:B------:R-:W-:Y:S02]  /*6350*/  CS2R R58, SRZ ;  /* 0x00000000003a7805 */ /* 0x000fe4000001ff00 */
[----:B------:R-:W-:Y:S02]  /*6360*/  LEA R106, R44, UR49, 0x3 ;  /* 0x000000312c6a7c11 */ /* 0x000fe4000f8e18ff */
[----:B------:R-:W-:Y:S02]  /*6370*/  CS2R R56, SRZ ;  /* 0x0000000000387805 */ /* 0x000fe4000001ff00 */
[----:B------:R-:W-:Y:S02]  /*6380*/  @P1 LOP3.LUT R0, R0, 0x1, RZ, 0xc0, !PT ;  /* 0x0000000100001812 */ /* 0x000fe400078ec0ff */
[----:B------:R-:W-:Y:S02]  /*6390*/  SHF.L.U32 R5, R102, 0x1f, RZ ;  /* 0x0000001f66057819 */ /* 0x000fe400000006ff */
[----:B------:R-:W-:Y:S02]  /*63a0*/  ISETP.NE.U32.OR P5, PT, R0, 0x1, !P1 ;  /* 0x000000010000780c */ /* 0x000fe40004fa5470 */
[----:B------:R-:W-:Y:S02]  /*63b0*/  SEL R0, RZ, 0xffffffff, P2 ;  /* 0xffffffffff007807 */ /* 0x000fe40001000000 */
[----:B------:R-:W-:Y:S02]  /*63c0*/  PLOP3.LUT P2, PT, PT, PT, UP1, 0x80, 0x8 ;  /* 0x000000000008781c */ /* 0x000fe40003f4f018 */
[----:B------:R-:W-:Y:S07]  /*63d0*/  P2R R72, PR, RZ, 0x20 ;  /* 0x00000020ff487803 */ /* 0x000fee0000000000 */
[----:B------:R-:W-:Y:S04]  /*63e0*/  @P5 SHF.L.U32 R2, R99, 0x1f, RZ ;  /* 0x0000001f63025819 */ /* 0x000fe800000006ff */
[----:B------:R-:W1:Y:S01]  /*63f0*/  @P5 SYNCS.PHASECHK.TRANS64.TRYWAIT P1, [R3+URZ+0x80], R2 ;  /* 0x00008002030055a7 */ /* 0x000e6200080211ff */
[----:B------:R-:W-:Y:S04]  /*6400*/  @P2 SEL R0, R7, R0, !P3 ;  /* 0x0000000007002207 */ /* 0x000fe80005800000 */
[----:B------:R-:W-:Y:S04]  /*6410*/  LOP3.LUT R0, R0, 0x1, RZ, 0xc0, !PT ;  /* 0x0000000100007812 */ /* 0x000fe800078ec0ff */
[----:B------:R-:W-:Y:S04]  /*6420*/  ISETP.NE.U32.AND P4, PT, R0, 0x1, PT ;  /* 0x000000010000780c */ /* 0x000fe80003f85070 */
[----:B------:R-:W-:Y:S01]  /*6430*/  P2R R65, PR, RZ, 0x10 ;  /* 0x00000010ff417803 */ /* 0x000fe20000000000 */
[----:B------:R3:W4:Y:S01]  /*6440*/  SYNCS.PHASECHK.TRANS64.TRYWAIT P0, [R106+URZ+0xf0], R5 ;  /* 0x0000f0056a0075a7 */ /* 0x00072200080011ff */
[----:B-1----:R-:W-:Y:S01]  /*6450*/  @P5 SEL R64, RZ, 0x1, !P1 ;  /* 0x00000001ff405807 */ /* 0x002fe20004800000 */
[----:B---3--:R-:W-:Y:S06]  /*6460*/  @!P5 BRA `(.L_x_113) ;  /* 0x000000000090d947 */ /* 0x008fec0003800000 */
[----:B------:R-:W-:Y:S01]  /*6470*/  @P4 IMAD R4, R100, 0x1000, R95 ;  /* 0x0000100064044824 */ /* 0x000fe200078e025f */
[----:B------:R-:W-:Y:S01]  /*6480*/  LOP3.LUT P5, RZ, R96, 0x80, RZ, 0xc0, !PT ;  /* 0x0000008060ff7812 */ /* 0x000fe200078ac0ff */
[----:B------:R-:W-:Y:S01]  /*6490*/  BSSY B0, `(.L_x_114) ;  /* 0x000000f000007945 */ /* 0x000fe20003800000 */
[----:B------:R-:W-:Y:S01]  /*64a0*/  ISETP.NE.AND P2, PT, R64, RZ, PT ;  /* 0x000000ff4000720c */ /* 0x000fe20003f45270 */
[----:B------:R-:W-:Y:S01]  /*64b0*/  @P4 VIADD R0, R4, UR49 ;  /* 0x0000003104004c36 */ /* 0x000fe20008000000 */
[----:B------:R-:W-:Y:S02]  /*64c0*/  PLOP3.LUT P1, PT, PT, PT, PT, 0x8, 0x80 ;  /* 0x000000000080781c */ /* 0x000fe40003f2e170 */
[----:B------:R-:W-:Y:S02]  /*64d0*/  CS2R R58, SRZ ;  /* 0x00000000003a7805 */ /* 0x000fe4000001ff00 */
[----:B------:R-:W-:Y:S01]  /*64e0*/  @P4 PLOP3.LUT P1, PT, P5, PT, PT, 0x80, 0x8 ;  /* 0x000000000008481c */ /* 0x000fe20002f2f070 */
[C---:B------:R-:W-:Y:S01]  /*64f0*/  @P4 VIADD R2, R0.reuse, 0x10 ;  /* 0x0000001000024836 */ /* 0x040fe20000000000 */
[----:B------:R-:W-:Y:S02]  /*6500*/  CS2R R56, SRZ ;  /* 0x0000000000387805 */ /* 0x000fe4000001ff00 */
[----:B------:R-:W-:Y:S02]  /*6510*/  CS2R R62, SRZ ;  /* 0x00000000003e7805 */ /* 0x000fe4000001ff00 */
[----:B------:R-:W-:Y:S07]  /*6520*/  CS2R R60, SRZ ;  /* 0x00000000003c7805 */ /* 0x000fee000001ff00 */
[----:B------:R-:W-:Y:S01]  /*6530*/  @P1 VIADD R2, R0, 0xfffffff0 ;  /* 0xfffffff000021836 */ /* 0x000fe20000000000 */
[----:B------:R-:W-:Y:S06]  /*6540*/  @P2 BRA `(.L_x_115) ;  /* 0x00000000000c2947 */ /* 0x000fec0003800000 */
[----:B------:R-:W-:Y:S04]  /*6550*/  SHF.L.U32 R0, R99, 0x1f, RZ ;  /* 0x0000001f63007819 */ /* 0x000fe800000006ff */
[----:B------:R-:W1:Y:S02]  /*6560*/  SYNCS.PHASECHK.TRANS64.TRYWAIT P1, [R3+URZ+0x80], R0 ;  /* 0x00008000030075a7 */ /* 0x000e6400080211ff */
[----:B-1----:R-:W-:Y:S05]  /*6570*/  @!P1 BRA `(.L_x_116) ;  /* 0x0000004400109947 */ /* 0x002fea0003800000 */
.L_x_115:
[----:B------:R-:W-:Y:S05]  /*6580*/  BSYNC B0 ;  /* 0x0000000000007941 */ /* 0x000fea0003800000 */
.L_x_114:
[----:B------:R-:W-:Y:S01]  /*6590*/  ISETP.NE.AND P1, PT, R65, RZ, PT ;  /* 0x000000ff4100720c */ /* 0x000fe20003f25270 */
[----:B-1----:R-:W-:Y:S02]  /*65a0*/  VIADD R3, R3, 0xa0 ;  /* 0x000000a003037836 */ /* 0x002fe40000000000 */
[----:B------:R-:W-:Y:S02]  /*65b0*/  IMAD.U32 R0, RZ, RZ, UR37 ;  /* 0x00000025ff007e24 */ /* 0x000fe4000f8e00ff */
[----:B------:R-:W-:Y:S03]  /*65c0*/  VIADD R100, R100, 0x1 ;  /* 0x0000000164647836 */ /* 0x000fe60000000000 */
[----:B------:R-:W-:Y:S05]  /*65d0*/  PRMT R0, R0, 0x654, R3 ;  /* 0x0000065400007816 */ /* 0x000fea0000000003 */
[----:B------:R1:W3:Y:S04]  /*65e0*/  @P1 LDS.128 R56, [R4+UR49+0x200] ;  /* 0x0002003104381984 */ /* 0x0002e80008000c00 */
[----:B------:R1:W1:Y:S01]  /*65f0*/  @P1 LDS.128 R60, [R2+0x200] ;  /* 0x00020000023c1984 */ /* 0x0002620000000c00 */
[C---:B------:R-:W-:Y:S01]  /*6600*/  ISETP.NE.AND P1, PT, R100.reuse, 0x4, PT ;  /* 0x000000046400780c */ /* 0x040fe20003f25270 */
[----:B------:R-:W-:Y:S01]  /*6610*/  @!PT LDS RZ, [RZ] ;  /* 0x00000000fffff984 */ /* 0x000fe20000000800 */
[----:B------:R-:W-:Y:S01]  /*6620*/  @!PT LDS RZ, [RZ] ;  /* 0x00000000fffff984 */ /* 0x000fe20000000800 */
[----:B------:R-:W-:Y:S01]  /*6630*/  @!PT LDS RZ, [RZ] ;  /* 0x00000000fffff984 */ /* 0x000fe20000000800 */
[----:B------:R-:W-:Y:S01]  /*6640*/  @!PT LDS RZ, [RZ] ;  /* 0x00000000fffff984 */ /* 0x000fe20000000800 */
[----:B------:R5:W-:Y:S06]  /*6650*/  MEMBAR.ALL.CTA ;  /* 0x0000000000007992 */ /* 0x000bec0000008000 */
[----:B-----5:R-:W5:Y:S01]  /*6660*/  FENCE.VIEW.ASYNC.S ;  /* 0x00000000000073c6 */ /* 0x020f620000000000 */
[----:B------:R-:W-:Y:S01]  /*6670*/  SEL R100, R100, RZ, P1 ;  /* 0x000000ff64647207 */ /* 0x000fe20000800000 */
[----:B-----5:R5:W-:Y:S02]  /*6680*/  SYNCS.ARRIVE.TRANS64.RED.A1T0 RZ, [R0+URZ], RZ ;  /* 0x000000ff00ff79a7 */ /* 0x020be400081004ff */
[----:B-----5:R-:W-:Y:S04]  /*6690*/  SEL R0, RZ, 0x1, P1 ;  /* 0x00000001ff007807 */ /* 0x020fe80000800000 */
[----:B---3--:R-:W-:Y:S02]  /*66a0*/  LOP3.LUT R99, R99, R0, RZ, 0x3c, !PT ;  /* 0x0000000063637212 */ /* 0x008fe400078e3cff */
.L_x_113:
[----:B------:R-:W-:Y:S05]  /*66b0*/  BSYNC B1 ;  /* 0x0000000000017941 */ /* 0x000fea0003800000 */
.L_x_112:
[----:B------:R-:W-:Y:S04]  /*66c0*/  SHF.R.U32.HI R0, RZ, 0x15, R48 ;  /* 0x00000015ff007819 */ /* 0x000fe80000011630 */
[----:B------:R-:W-:Y:S01]  /*66d0*/  LOP3.LUT P1, RZ, R0, 0x3, R97, 0x48, !PT ;  /* 0x0000000300ff7812 */ /* 0x000fe20007824861 */
[----:B------:R-:W-:Y:S01]  /*66e0*/  @!UPT UIADD3 URZ, UPT, UPT, URZ, URZ, URZ ;  /* 0x000000fffffff290 */ /* 0x000fe2000fffe0ff */
[----:B----4-:R-:W-:Y:S11]  /*66f0*/  @P0 BRA `(.L_x_117) ;  /* 0x0000000000080947 */ /* 0x010ff60003800000 */
[----:B------:R-:W3:Y:S02]  /*6700*/  SYNCS.PHASECHK.TRANS64.TRYWAIT P0, [R106+URZ+0xf0], R5 ;  /* 0x0000f0056a0075a7 */ /* 0x000ee400080011ff */
[----:B---3--:R-:W-:Y:S05]  /*6710*/  @!P0 BRA `(.L_x_118) ;  /* 0x0000004000bc8947 */ /* 0x008fea0003800000 */
.L_x_117:
[----:B------:R-:W-:Y:S05]  /*6720*/  @!P1 BRA `(.L_x_119) ;  /* 0x0000000000409947 */ /* 0x000fea0003800000 */
[----:B------:R-:W3:Y:S01]  /*6730*/  LDCU.64 UR8, c[0x4][0x78] ;  /* 0x01000f00ff0877ac */ /* 0x000ee20008000a00 */
[----:B------:R-:W-:Y:S01]  /*6740*/  MOV R3, 0x0 ;  /* 0x0000000000037802 */ /* 0x000fe20000000f00 */
[----:B------:R-:W-:Y:S02]  /*6750*/  HFMA2 R12, -RZ, RZ, 0, 5.9604644775390625e-08 ;  /* 0x00000001ff0c7431 */ /* 0x000fe400000001ff */
[----:B------:R-:W-:Y:S02]  /*6760*/  IMAD.MOV.U32 R8, RZ, RZ, 0x192 ;  /* 0x00000192ff087424 */ /* 0x000fe400078e00ff */
[----:B------:R-:W-:Y:S01]  /*6770*/  IMAD.MOV.U32 R13, RZ, RZ, RZ ;  /* 0x000000ffff0d7224 */ /* 0x000fe200078e00ff */
[----:B------:R-:W4:Y:S01]  /*6780*/  LDCU.64 UR6, c[0x4][0x80] ;  /* 0x01001000ff0677ac */ /* 0x000f220008000a00 */
[----:B-1----:R-:W1:Y:S01]  /*6790*/  LDC.64 R2, c[0x4][R3] ;  /* 0x0100000003027b82 */ /* 0x002e620000000a00 */
[----:B------:R-:W5:Y:S01]  /*67a0*/  LDCU.64 UR4, c[0x4][0x18] ;  /* 0x01000300ff0477ac */ /* 0x000f620008000a00 */
[----:B---3--:R-:W-:Y:S01]  /*67b0*/  MOV R5, UR9 ;  /* 0x0000000900057c02 */ /* 0x008fe20008000f00 */
[----:B------:R-:W-:Y:S01]  /*67c0*/  IMAD.U32 R4, RZ, RZ, UR8 ;  /* 0x00000008ff047e24 */ /* 0x000fe2000f8e00ff */
[----:B----4-:R-:W-:Y:S01]  /*67d0*/  MOV R7, UR7 ;  /* 0x0000000700077c02 */ /* 0x010fe20008000f00 */
[----:B------:R-:W-:Y:S01]  /*67e0*/  IMAD.U32 R6, RZ, RZ, UR6 ;  /* 0x00000006ff067e24 */ /* 0x000fe2000f8e00ff */
[----:B-----5:R-:W-:Y:S01]  /*67f0*/  MOV R11, UR5 ;  /* 0x00000005000b7c02 */ /* 0x020fe20008000f00 */
[----:B------:R-:W-:Y:S02]  /*6800*/  IMAD.U32 R10, RZ, RZ, UR4 ;  /* 0x00000004ff0a7e24 */ /* 0x000fe4000f8e00ff */
[----:B------:R-:W-:Y:S07]  /*6810*/  LEPC R20, `(.L_x_119) ;  /* 0x000000001014794e */ /* 0x000fee0000000000 */
[----:B-12---:R-:W-:Y:S05]  /*6820*/  CALL.ABS.NOINC R2 ;  /* 0x0000000002007343 */ /* 0x006fea0003c00000 */
.L_x_119:
[----:B------:R-:W-:Y:S05]  /*6830*/  WARPSYNC.ALL ;  /* 0x0000000000007948 */ /* 0x000fea0003800000 */
[----:B------:R-:W-:Y:S01]  /*6840*/  R2UR UR4, R48 ;  /* 0x00000000300472ca */ /* 0x000fe200000e0000 */
[----:B------:R-:W-:Y:S01]  /*6850*/  HFMA2 R66, -RZ, RZ, 0, 9.5367431640625e-07 ;  /* 0x00000010ff427431 */ /* 0x000fe200000001ff */
[C---:B------:R-:W-:Y:S01]  /*6860*/  PRMT R49, R56.reuse, 0x8880, RZ ;  /* 0x0000888038317816 */ /* 0x040fe200000000ff */
[----:B------:R-:W-:Y:S01]  /*6870*/  BSSY.RECONVERGENT B0, `(.L_x_120) ;  /* 0x00000a5000007945 */ /* 0x000fe20003800200 */
[C---:B------:R-:W-:Y:S02]  /*6880*/  SHF.L.U32 R51, R56.reuse, 0x10, RZ ;  /* 0x0000001038337819 */ /* 0x040fe400000006ff */
[----:B------:R-:W-:Y:S02]  /*6890*/  SHF.L.U32 R52, R56, 0x8, RZ ;  /* 0x0000000838347819 */ /* 0x000fe400000006ff */
[----:B------:R-:W-:Y:S02]  /*68a0*/  SHF.R.S32.HI R51, RZ, 0x18, R51 ;  /* 0x00000018ff337819 */ /* 0x000fe40000011433 */
[----:B------:R-:W-:Y:S02]  /*68b0*/  PRMT R53, R57, 0x8880, RZ ;  /* 0x0000888039357816 */ /* 0x000fe400000000ff */
[----:B------:R-:W-:Y:S01]  /*68c0*/  IADD3 R67, PT, PT, R95, UR49, RZ ;  /* 0x000000315f437c10 */ /* 0x000fe2000fffe0ff */
[----:B-1-3--:R-:W2:Y:S01]  /*68d0*/  LDTM.x32 R4, tmem[UR4] ;  /* 0x00000004000479ee */ /* 0x00aea200082c0000 */
[----:B------:R-:W-:Y:S02]  /*68e0*/  LOP3.LUT P5, RZ, R96, 0x80, RZ, 0xc0, !PT ;  /* 0x0000008060ff7812 */ /* 0x000fe400078ac0ff */
[----:B------:R-:W-:Y:S02]  /*68f0*/  PRMT R54, R59, 0x8880, RZ ;  /* 0x000088803b367816 */ /* 0x000fe400000000ff */
[----:B------:R-:W-:Y:S02]  /*6900*/  SEL R66, R66, 0xfffffff0, !P5 ;  /* 0xfffffff042427807 */ /* 0x000fe40006800000 */
[----:B------:R-:W-:Y:S02]  /*6910*/  ISETP.NE.AND P0, PT, R104, RZ, PT ;  /* 0x000000ff6800720c */ /* 0x000fe40003f05270 */
[----:B------:R-:W-:Y:S02]  /*6920*/  IADD3 R108, PT, PT, R67, R66, RZ ;  /* 0x00000042436c7210 */ /* 0x000fe40007ffe0ff */
[----:B------:R-:W-:Y:S01]  /*6930*/  ISETP.NE.AND P6, PT, R72, RZ, PT ;  /* 0x000000ff4800720c */ /* 0x000fe20003fc5270 */
[C---:B--2---:R-:W-:Y:S11]  /*6940*/  IMAD R0, R46.reuse, R4, RZ ;  /* 0x000000042e007224 */ /* 0x044ff600078e02ff */
[----:B------:R-:W-:Y:S01]  /*6950*/  @!UPT UIADD3 URZ, UPT, UPT, URZ, URZ, URZ ;  /* 0x000000fffffff290 */ /* 0x000fe2000fffe0ff */
[----:B------:R-:W-:Y:S01]  /*6960*/  @P6 SHF.L.U32 R74, R99, 0x1f, RZ ;  /* 0x0000001f634a6819 */ /* 0x000fe200000006ff */
[C---:B------:R-:W-:Y:S02]  /*6970*/  IMAD R2, R46.reuse, R5, RZ ;  /* 0x000000052e027224 */ /* 0x040fe400078e02ff */
[----:B------:R-:W-:Y:S01]  /*6980*/  IMAD R0, R49, R50, R0 ;  /* 0x0000003231007224 */ /* 0x000fe200078e0200 */
[----:B------:R-:W-:Y:S01]  /*6990*/  SHF.R.S32.HI R49, RZ, 0x18, R52 ;  /* 0x00000018ff317819 */ /* 0x000fe20000011434 */
[C---:B------:R-:W-:Y:S02]  /*69a0*/  IMAD R3, R46.reuse, R6, RZ ;  /* 0x000000062e037224 */ /* 0x040fe400078e02ff */
[-C--:B------:R-:W-:Y:S01]  /*69b0*/  IMAD R2, R51, R50.reuse, R2 ;  /* 0x0000003233027224 */ /* 0x080fe200078e0202 */
[----:B------:R-:W-:Y:S01]  /*69c0*/  SHF.R.S32.HI R51, RZ, 0x18, R56 ;  /* 0x00000018ff337819 */ /* 0x000fe20000011438 */
[C---:B------:R-:W-:Y:S02]  /*69d0*/  IMAD R7, R46.reuse, R7, RZ ;  /* 0x000000072e077224 */ /* 0x040fe400078e02ff */
[----:B------:R-:W-:Y:S01]  /*69e0*/  IMAD R3, R49, R50, R3 ;  /* 0x0000003231037224 */ /* 0x000fe200078e0203 */
[----:B------:R-:W-:Y:S01]  /*69f0*/  MOV R49, R53 ;  /* 0x0000003500317202 */ /* 0x000fe20000000f00 */
[C---:B------:R-:W-:Y:S01]  /*6a00*/  IMAD.U32 R52, R57.reuse, 0x10000, RZ ;  /* 0x0001000039347824 */ /* 0x040fe200078e00ff */
[----:B------:R-:W-:Y:S01]  /*6a10*/  SHF.L.U32 R53, R57, 0x8, RZ ;  /* 0x0000000839357819 */ /* 0x000fe200000006ff */
[C---:B------:R-:W-:Y:S02]  /*6a20*/  IMAD R4, R46.reuse, R8, RZ ;  /* 0x000000082e047224 */ /* 0x040fe400078e02ff */
[-C--:B------:R-:W-:Y:S01]  /*6a30*/  IMAD R7, R51, R50.reuse, R7 ;  /* 0x0000003233077224 */ /* 0x080fe200078e0207 */
[----:B------:R-:W-:Y:S01]  /*6a40*/  SHF.R.S32.HI R51, RZ, 0x18, R52 ;  /* 0x00000018ff337819 */ /* 0x000fe20000011434 */
[C---:B------:R-:W-:Y:S01]  /*6a50*/  IMAD R5, R46.reuse, R9, RZ ;  /* 0x000000092e057224 */ /* 0x040fe200078e02ff */
[----:B------:R-:W-:Y:S01]  /*6a60*/  SHF.R.S32.HI R52, RZ, 0x18, R57 ;  /* 0x00000018ff347819 */ /* 0x000fe20000011439 */
[----:B------:R-:W-:Y:S01]  /*6a70*/  IMAD R4, R49, R50, R4 ;  /* 0x0000003231047224 */ /* 0x000fe200078e0204 */
[----:B------:R-:W-:Y:S01]  /*6a80*/  SHF.R.S32.HI R49, RZ, 0x18, R53 ;  /* 0x00000018ff317819 */ /* 0x000fe20000011435 */
[----:B------:R-:W-:Y:S01]  /*6a90*/  IMAD R6, R46, R10, RZ ;  /* 0x0000000a2e067224 */ /* 0x000fe200078e02ff */
[----:B------:R-:W-:Y:S01]  /*6aa0*/  PRMT R53, R58, 0x8880, RZ ;  /* 0x000088803a357816 */ /* 0x000fe200000000ff */
[----:B------:R-:W-:Y:S01]  /*6ab0*/  IMAD R11, R46, R11, RZ ;  /* 0x0000000b2e0b7224 */ /* 0x000fe200078e02ff */
[----:B------:R-:W-:Y:S01]  /*6ac0*/  I2IP.S8.S32.SAT R55, R7, R3, RZ ;  /* 0x0000000307377239 */ /* 0x000fe200000014ff */
[----:B------:R-:W-:Y:S02]  /*6ad0*/  IMAD R5, R51, R50, R5 ;  /* 0x0000003233057224 */ /* 0x000fe400078e0205 */
[----:B------:R-:W-:Y:S01]  /*6ae0*/  IMAD.U32 R51, R58, 0x10000, RZ ;  /* 0x000100003a337824 */ /* 0x000fe200078e00ff */
[----:B------:R-:W-:Y:S01]  /*6af0*/  I2IP.S8.S32.SAT R68, R2, R0, R55 ;  /* 0x0000000002447239 */ /* 0x000fe20000001437 */
[----:B------:R-:W-:Y:S01]  /*6b00*/  IMAD R6, R49, R50, R6 ;  /* 0x0000003231067224 */ /* 0x000fe200078e0206 */
[----:B------:R-:W-:Y:S01]  /*6b10*/  MOV R49, R53 ;  /* 0x0000003500317202 */ /* 0x000fe20000000f00 */
[----:B------:R-:W-:Y:S01]  /*6b20*/  IMAD R8, R46, R12, RZ ;  /* 0x0000000c2e087224 */ /* 0x000fe200078e02ff */
[----:B------:R-:W-:Y:S01]  /*6b30*/  SHF.R.S32.HI R51, RZ, 0x18, R51 ;  /* 0x00000018ff337819 */ /* 0x000fe20000011433 */
[-C--:B------:R-:W-:Y:S01]  /*6b40*/  IMAD R11, R52, R50.reuse, R11 ;  /* 0x00000032340b7224 */ /* 0x080fe200078e020b */
[----:B------:R-:W-:Y:S01]  /*6b50*/  SHF.L.U32 R52, R58, 0x8, RZ ;  /* 0x000000083a347819 */ /* 0x000fe200000006ff */
[C---:B------:R-:W-:Y:S01]  /*6b60*/  IMAD R9, R46.reuse, R13, RZ ;  /* 0x0000000d2e097224 */ /* 0x040fe200078e02ff */
[----:B------:R-:W-:Y:S01]  /*6b70*/  SHF.L.U32 R53, R59, 0x8, RZ ;  /* 0x000000083b357819 */ /* 0x000fe200000006ff */
[----:B------:R-:W-:Y:S01]  /*6b80*/  IMAD R8, R49, R50, R8 ;  /* 0x0000003231087224 */ /* 0x000fe200078e0208 */
[----:B------:R-:W-:Y:S01]  /*6b90*/  SHF.R.S32.HI R49, RZ, 0x18, R52 ;  /* 0x00000018ff317819 */ /* 0x000fe20000011434 */
[C---:B------:R-:W-:Y:S01]  /*6ba0*/  IMAD R10, R46.reuse, R14, RZ ;  /* 0x0000000e2e0a7224 */ /* 0x040fe200078e02ff */
[----:B------:R-:W-:Y:S01]  /*6bb0*/  I2IP.S8.S32.SAT R69, R11, R6, RZ ;  /* 0x000000060b457239 */ /* 0x000fe200000014ff */
[----:B------:R-:W-:Y:S01]  /*6bc0*/  IMAD R9, R51, R50, R9 ;  /* 0x0000003233097224 */ /* 0x000fe200078e0209 */
[----:B------:R-:W-:Y:S01]  /*6bd0*/  SHF.R.S32.HI R51, RZ, 0x18, R58 ;  /* 0x00000018ff337819 */ /* 0x000fe2000001143a */
[----:B------:R-:W-:Y:S01]  /*6be0*/  IMAD.U32 R52, R59, 0x10000, RZ ;  /* 0x000100003b347824 */ /* 0x000fe200078e00ff */
[----:B------:R-:W-:Y:S01]  /*6bf0*/  I2IP.S8.S32.SAT R69, R5, R4, R69 ;  /* 0x0000000405457239 */ /* 0x000fe20000001445 */
[C---:B------:R-:W-:Y:S01]  /*6c00*/  IMAD R15, R46.reuse, R15, RZ ;  /* 0x0000000f2e0f7224 */ /* 0x040fe200078e02ff */
[----:B------:R-:W-:Y:S01]  /*6c10*/  SHF.R.S32.HI R53, RZ, 0x18, R53 ;  /* 0x00000018ff357819 */ /* 0x000fe20000011435 */
[----:B------:R-:W-:Y:S01]  /*6c20*/  IMAD R10, R49, R50, R10 ;  /* 0x00000032310a7224 */ /* 0x000fe200078e020a */
[----:B------:R-:W-:Y:S01]  /*6c30*/  MOV R49, R54 ;  /* 0x0000003600317202 */ /* 0x000fe20000000f00 */
[C---:B------:R-:W-:Y:S01]  /*6c40*/  IMAD R12, R46.reuse, R16, RZ ;  /* 0x000000102e0c7224 */ /* 0x040fe200078e02ff */
[----:B------:R-:W-:Y:S01]  /*6c50*/  SHF.R.S32.HI R52, RZ, 0x18, R52 ;  /* 0x00000018ff347819 */ /* 0x000fe20000011434 */
[C---:B------:R-:W-:Y:S02]  /*6c60*/  IMAD R13, R46.reuse, R17, RZ ;  /* 0x000000112e0d7224 */ /* 0x040fe400078e02ff */
[----:B------:R-:W-:Y:S01]  /*6c70*/  IMAD R15, R51, R50, R15 ;  /* 0x00000032330f7224 */ /* 0x000fe200078e020f */
[----:B------:R-:W-:Y:S01]  /*6c80*/  SHF.R.S32.HI R51, RZ, 0x18, R59 ;  /* 0x00000018ff337819 */ /* 0x000fe2000001143b */
[C---:B------:R-:W-:Y:S02]  /*6c90*/  IMAD R14, R46.reuse, R18, RZ ;  /* 0x000000122e0e7224 */ /* 0x040fe400078e02ff */
[----:B------:R-:W-:Y:S01]  /*6ca0*/  IMAD R12, R49, R50, R12 ;  /* 0x00000032310c7224 */ /* 0x000fe200078e020c */
[----:B------:R-:W-:Y:S01]  /*6cb0*/  I2IP.S8.S32.SAT R70, R15, R10, RZ ;  /* 0x0000000a0f467239 */ /* 0x000fe200000014ff */
[----:B------:R-:W-:Y:S01]  /*6cc0*/  IMAD R19, R46, R19, RZ ;  /* 0x000000132e137224 */ /* 0x000fe200078e02ff */
[----:B------:R-:W-:Y:S01]  /*6cd0*/  PRMT R49, R60, 0x8880, RZ ;  /* 0x000088803c317816 */ /* 0x000fe200000000ff */
[----:B------:R-:W-:Y:S01]  /*6ce0*/  IMAD R13, R52, R50, R13 ;  /* 0x00000032340d7224 */ /* 0x000fe200078e020d */
[----:B------:R-:W-:Y:S01]  /*6cf0*/  I2IP.S8.S32.SAT R70, R9, R8, R70 ;  /* 0x0000000809467239 */ /* 0x000fe20000001446 */
[-C--:B------:R-:W-:Y:S01]  /*6d00*/  IMAD R14, R53, R50.reuse, R14 ;  /* 0x00000032350e7224 */ /* 0x080fe200078e020e */
[----:B------:R-:W-:Y:S01]  /*6d10*/  PRMT R53, R61, 0x8880, RZ ;  /* 0x000088803d357816 */ /* 0x000fe200000000ff */
[----:B------:R-:W-:Y:S01]  /*6d20*/  IMAD R19, R51, R50, R19 ;  /* 0x0000003233137224 */ /* 0x000fe200078e0213 */
[----:B------:R-:W-:Y:S01]  /*6d30*/  SHF.L.U32 R52, R61, 0x10, RZ ;  /* 0x000000103d347819 */ /* 0x000fe200000006ff */
[----:B------:R-:W-:Y:S02]  /*6d40*/  IMAD R16, R46, R20, RZ ;  /* 0x000000142e107224 */ /* 0x000fe400078e02ff */
[C---:B------:R-:W-:Y:S01]  /*6d50*/  IMAD.U32 R51, R60.reuse, 0x10000, RZ ;  /* 0x000100003c337824 */ /* 0x040fe200078e00ff */
[----:B------:R-:W-:Y:S01]  /*6d60*/  I2IP.S8.S32.SAT R71, R19, R14, RZ ;  /* 0x0000000e13477239 */ /* 0x000fe200000014ff */
[----:B------:R-:W-:Y:S01]  /*6d70*/  IMAD R16, R49, R50, R16 ;  /* 0x0000003231107224 */ /* 0x000fe200078e0210 */
[----:B------:R-:W-:Y:S01]  /*6d80*/  SHF.L.U32 R49, R60, 0x8, RZ ;  /* 0x000000083c317819 */ /* 0x000fe200000006ff */
[C---:B------:R-:W-:Y:S01]  /*6d90*/  IMAD R17, R46.reuse, R21, RZ ;  /* 0x000000152e117224 */ /* 0x040fe200078e02ff */
[----:B------:R-:W-:Y:S01]  /*6da0*/  SHF.R.S32.HI R51, RZ, 0x18, R51 ;  /* 0x00000018ff337819 */ /* 0x000fe20000011433 */
[C---:B------:R-:W-:Y:S01]  /*6db0*/  IMAD R18, R46.reuse, R22, RZ ;  /* 0x000000162e127224 */ /* 0x040fe200078e02ff */
[----:B------:R-:W-:Y:S01]  /*6dc0*/  SHF.R.S32.HI R49, RZ, 0x18, R49 ;  /* 0x00000018ff317819 */ /* 0x000fe20000011431 */
[C---:B------:R-:W-:Y:S01]  /*6dd0*/  IMAD R23, R46.reuse, R23, RZ ;  /* 0x000000172e177224 */ /* 0x040fe200078e02ff */
[----:B------:R-:W-:Y:S01]  /*6de0*/  I2IP.S8.S32.SAT R71, R13, R12, R71 ;  /* 0x0000000c0d477239 */ /* 0x000fe20000001447 */
[----:B------:R-:W-:Y:S01]  /*6df0*/  IMAD R17, R51, R50, R17 ;  /* 0x0000003233117224 */ /* 0x000fe200078e0211 */
[----:B------:R-:W-:Y:S01]  /*6e00*/  SHF.R.S32.HI R51, RZ, 0x18, R60 ;  /* 0x00000018ff337819 */ /* 0x000fe2000001143c */
[----:B------:R-:W-:Y:S01]  /*6e10*/  IMAD.SHL.U32 R54, R61, 0x100, RZ ;  /* 0x000001003d367824 */ /* 0x000fe200078e00ff */
[----:B------:R-:W-:Y:S01]  /*6e20*/  SHF.R.S32.HI R52, RZ, 0x18, R52 ;  /* 0x00000018ff347819 */ /* 0x000fe20000011434 */
[C---:B------:R-:W-:Y:S01]  /*6e30*/  IMAD R20, R46.reuse, R24, RZ ;  /* 0x000000182e147224 */ /* 0x040fe200078e02ff */
[----:B------:R1:W-:Y:S01]  /*6e40*/  STS.128 [R95+UR49+0x4200], R68 ;  /* 0x004200445f007988 */ /* 0x0003e20008000c31 */
[-C--:B------:R-:W-:Y:S01]  /*6e50*/  IMAD R18, R49, R50.reuse, R18 ;  /* 0x0000003231127224 */ /* 0x080fe200078e0212 */
[----:B------:R-:W-:Y:S01]  /*6e60*/  SHF.R.S32.HI R49, RZ, 0x18, R54 ;  /* 0x00000018ff317819 */ /* 0x000fe20000011436 */
[C---:B------:R-:W-:Y:S01]  /*6e70*/  IMAD R21, R46.reuse, R25, RZ ;  /* 0x000000192e157224 */ /* 0x040fe200078e02ff */
[----:B------:R-:W-:Y:S01]  /*6e80*/  SHF.R.S32.HI R54, RZ, 0x18, R63 ;  /* 0x00000018ff367819 */ /* 0x000fe2000001143f */
[----:B------:R-:W-:Y:S01]  /*6e90*/  IMAD R23, R51, R50, R23 ;  /* 0x0000003233177224 */ /* 0x000fe200078e0217 */
[----:B------:R-:W-:Y:S01]  /*6ea0*/  SHF.R.S32.HI R51, RZ, 0x18, R61 ;  /* 0x00000018ff337819 */ /* 0x000fe2000001143d */
[C---:B------:R-:W-:Y:S02]  /*6eb0*/  IMAD R22, R46.reuse, R26, RZ ;  /* 0x0000001a2e167224 */ /* 0x040fe400078e02ff */
[----:B------:R-:W-:Y:S01]  /*6ec0*/  IMAD R20, R53, R50, R20 ;  /* 0x0000003235147224 */ /* 0x000fe200078e0214 */
[----:B------:R-:W-:Y:S01]  /*6ed0*/  I2IP.S8.S32.SAT R76, R23, R18, RZ ;  /* 0x00000012174c7239 */ /* 0x000fe200000014ff */
[----:B------:R-:W-:Y:S01]  /*6ee0*/  IMAD R27, R46, R27, RZ ;  /* 0x0000001b2e1b7224 */ /* 0x000fe200078e02ff */
[----:B------:R-:W-:Y:S01]  /*6ef0*/  SHF.L.U32 R53, R62, 0x8, RZ ;  /* 0x000000083e357819 */ /* 0x000fe200000006ff */
[-C--:B------:R-:W-:Y:S01]  /*6f00*/  IMAD R21, R52, R50.reuse, R21 ;  /* 0x0000003234157224 */ /* 0x080fe200078e0215 */
[C---:B------:R-:W-:Y:S01]  /*6f10*/  SHF.L.U32 R52, R62.reuse, 0x10, RZ ;  /* 0x000000103e347819 */ /* 0x040fe200000006ff */
[----:B------:R-:W-:Y:S01]  /*6f20*/  IMAD R22, R49, R50, R22 ;  /* 0x0000003231167224 */ /* 0x000fe200078e0216 */
[----:B------:R-:W-:Y:S01]  /*6f30*/  PRMT R49, R62, 0x8880, RZ ;  /* 0x000088803e317816 */ /* 0x000fe200000000ff */
[C---:B------:R-:W-:Y:S01]  /*6f40*/  IMAD R24, R46.reuse, R28, RZ ;  /* 0x0000001c2e187224 */ /* 0x040fe200078e02ff */
[----:B------:R-:W-:Y:S01]  /*6f50*/  I2IP.S8.S32.SAT R76, R17, R16, R76 ;  /* 0x00000010114c7239 */ /* 0x000fe2000000144c */
[----:B------:R-:W-:Y:S01]  /*6f60*/  IMAD R27, R51, R50, R27 ;  /* 0x00000032331b7224 */ /* 0x000fe200078e021b */
[----:B------:R-:W-:Y:S01]  /*6f70*/  SHF.R.S32.HI R51, RZ, 0x18, R52 ;  /* 0x00000018ff337819 */ /* 0x000fe20000011434 */
[C---:B------:R-:W-:Y:S01]  /*6f80*/  IMAD R25, R46.reuse, R29, RZ ;  /* 0x0000001d2e197224 */ /* 0x040fe200078e02ff */
[----:B------:R-:W-:Y:S01]  /*6f90*/  SHF.R.S32.HI R53, RZ, 0x18, R53 ;  /* 0x00000018ff357819 */ /* 0x000fe20000011435 */
[C---:B------:R-:W-:Y:S01]  /*6fa0*/  IMAD R26, R46.reuse, R30, RZ ;  /* 0x0000001e2e1a7224 */ /* 0x040fe200078e02ff */
[----:B------:R-:W-:Y:S01]  /*6fb0*/  I2IP.S8.S32.SAT R77, R27, R22, RZ ;  /* 0x000000161b4d7239 */ /* 0x000fe200000014ff */
[-C--:B------:R-:W-:Y:S01]  /*6fc0*/  IMAD R24, R49, R50.reuse, R24 ;  /* 0x0000003231187224 */ /* 0x080fe200078e0218 */
[----:B------:R-:W-:Y:S01]  /*6fd0*/  SHF.L.U32 R52, R63, 0x10, RZ ;  /* 0x000000103f347819 */ /* 0x000fe200000006ff */
[----:B------:R-:W-:Y:S01]  /*6fe0*/  IMAD R25, R51, R50, R25 ;  /* 0x0000003233197224 */ /* 0x000fe200078e0219 */
[----:B------:R-:W-:Y:S01]  /*6ff0*/  I2IP.S8.S32.SAT R77, R21, R20, R77 ;  /* 0x00000014154d7239 */ /* 0x000fe2000000144d */
[----:B------:R-:W-:Y:S01]  /*7000*/  IMAD R26, R53, R50, R26 ;  /* 0x00000032351a7224 */ /* 0x000fe200078e021a */
[----:B------:R-:W-:Y:S01]  /*7010*/  SHF.R.S32.HI R49, RZ, 0x18, R62 ;  /* 0x00000018ff317819 */ /* 0x000fe2000001143e */
[C---:B------:R-:W-:Y:S01]  /*7020*/  IMAD R31, R46.reuse, R31, RZ ;  /* 0x0000001f2e1f7224 */ /* 0x040fe200078e02ff */
[C---:B------:R-:W-:Y:S01]  /*7030*/  PRMT R51, R63.reuse, 0x8880, RZ ;  /* 0x000088803f337816 */ /* 0x040fe200000000ff */
[----:B------:R-:W-:Y:S01]  /*7040*/  IMAD.SHL.U32 R53, R63, 0x100, RZ ;  /* 0x000001003f357824 */ /* 0x000fe200078e00ff */
[----:B------:R-:W-:Y:S01]  /*7050*/  SHF.R.S32.HI R52, RZ, 0x18, R52 ;  /* 0x00000018ff347819 */ /* 0x000fe20000011434 */
[C---:B------:R-:W-:Y:S02]  /*7060*/  IMAD R28, R46.reuse, R32, RZ ;  /* 0x000000202e1c7224 */ /* 0x040fe400078e02ff */
[C---:B------:R-:W-:Y:S01]  /*7070*/  IMAD R29, R46.reuse, R33, RZ ;  /* 0x000000212e1d7224 */ /* 0x040fe200078e02ff */
[----:B------:R-:W-:Y:S01]  /*7080*/  SHF.R.S32.HI R53, RZ, 0x18, R53 ;  /* 0x00000018ff357819 */ /* 0x000fe20000011435 */
[-C--:B------:R-:W-:Y:S02]  /*7090*/  IMAD R31, R49, R50.reuse, R31 ;  /* 0x00000032311f7224 */ /* 0x080fe400078e021f */
[----:B------:R-:W-:Y:S02]  /*70a0*/  IMAD R28, R51, R50, R28 ;  /* 0x00000032331c7224 */ /* 0x000fe400078e021c */
[----:B------:R-:W-:Y:S01]  /*70b0*/  IMAD R30, R46, R34, RZ ;  /* 0x000000222e1e7224 */ /* 0x000fe200078e02ff */
[----:B------:R-:W-:Y:S01]  /*70c0*/  I2IP.S8.S32.SAT R55, R31, R26, RZ ;  /* 0x0000001a1f377239 */ /* 0x000fe200000014ff */
[----:B------:R-:W-:Y:S02]  /*70d0*/  IMAD R29, R52, R50, R29 ;  /* 0x00000032341d7224 */ /* 0x000fe400078e021d */
[----:B------:R-:W-:Y:S01]  /*70e0*/  IMAD R35, R46, R35, RZ ;  /* 0x000000232e237224 */ /* 0x000fe200078e02ff */
[----:B------:R-:W-:Y:S01]  /*70f0*/  I2IP.S8.S32.SAT R78, R25, R24, R55 ;  /* 0x00000018194e7239 */ /* 0x000fe20000001437 */
[-C--:B------:R-:W-:Y:S01]  /*7100*/  IMAD R30, R53, R50.reuse, R30 ;  /* 0x00000032351e7224 */ /* 0x080fe200078e021e */
[----:B------:R-:W-:Y:S01]  /*7110*/  LEA R55, R100, UR49, 0x3 ;  /* 0x0000003164377c11 */ /* 0x000fe2000f8e18ff */
[----:B------:R-:W-:Y:S05]  /*7120*/  IMAD R35, R54, R50, R35 ;  /* 0x0000003236237224 */ /* 0x000fea00078e0223 */
[----:B------:R-:W-:Y:S04]  /*7130*/  I2IP.S8.S32.SAT R73, R35, R30, RZ ;  /* 0x0000001e23497239 */ /* 0x000fe800000014ff */
[----:B------:R-:W-:Y:S05]  /*7140*/  I2IP.S8.S32.SAT R79, R29, R28, R73 ;  /* 0x0000001c1d4f7239 */ /* 0x000fea0000001449 */
[----:B------:R1:W-:Y:S01]  /*7150*/  STS.128 [R108+0x4200], R76 ;  /* 0x0042004c6c007388 */ /* 0x0003e20000000c00 */
[----:B------:R-:W-:Y:S01]  /*7160*/  @!PT LDS RZ, [RZ] ;  /* 0x00000000fffff984 */ /* 0x000fe20000000800 */
[----:B------:R-:W-:Y:S01]  /*7170*/  @!PT LDS RZ, [RZ] ;  /* 0x00000000fffff984 */ /* 0x000fe20000000800 */
[----:B------:R-:W-:Y:S01]  /*7180*/  @!PT LDS RZ, [RZ] ;  /* 0x00000000fffff984 */ /* 0x000fe20000000800 */
[----:B------:R-:W-:Y:S01]  /*7190*/  @!PT LDS RZ, [RZ] ;  /* 0x00000000fffff984 */ /* 0x000fe20000000800 */
[----:B------:R2:W-:Y:S07]  /*71a0*/  MEMBAR.ALL.CTA ;  /* 0x0000000000007992 */ /* 0x0005ee0000008000 */
[----:B--2---:R-:W2:Y:S02]  /*71b0*/  FENCE.VIEW.ASYNC.S ;  /* 0x00000000000073c6 */ /* 0x004ea40000000000 */
[----:B--2---:R-:W-:Y:S06]  /*71c0*/  BAR.SYNC.DEFER_BLOCKING 0x1, 0x80 ;  /* 0x0042000000007b1d */ /* 0x004fec0000010000 */
[----:B------:R-:W-:Y:S05]  /*71d0*/  @P0 BRA `(.L_x_121) ;  /* 0x0000000000380947 */ /* 0x000fea0003800000 */
[----:B------:R-:W-:Y:S02]  /*71e0*/  UIADD3 UR4, UPT, UPT, UR49, 0x4200, URZ ;  /* 0x0000420031047890 */ /* 0x000fe4000fffe0ff */
[----:B------:R-:W-:Y:S01]  /*71f0*/  UIADD3 UR8, UP0, UPT, UR52, 0x680, URZ ;  /* 0x0000068034087890 */ /* 0x000fe2000ff1e0ff */
[----:B------:R-:W-:Y:S01]  /*7200*/  UMOV UR43, UR36 ;  /* 0x00000024002b7c82 */ /* 0x000fe20008000000 */
[----:B------:R-:W-:Y:S02]  /*7210*/  UIADD3 UR5, UPT, UPT, UR41, 0x80, URZ ;  /* 0x0000008029057890 */ /* 0x000fe4000fffe0ff */
[----:B------:R-:W-:Y:S01]  /*7220*/  MOV R103, UR4 ;  /* 0x0000000400677c02 */ /* 0x000fe20008000f00 */
[----:B------:R-:W-:Y:S02]  /*7230*/  UIADD3.X UR9, UPT, UPT, URZ, UR53, URZ, UP0, !UPT ;  /* 0x00000035ff097290 */ /* 0x000fe400087fe4ff */
[----:B------:R-:W-:Y:S01]  /*7240*/  UIADD3 UR4, UPT, UPT, UR49, 0x4a00, URZ ;  /* 0x00004a0031047890 */ /* 0x000fe2000fffe0ff */
[----:B------:R-:W-:Y:S01]  /*7250*/  R2UR UR40, R103 ;  /* 0x00000000672872ca */ /* 0x000fe200000e0000 */
[----:B------:R-:W-:Y:S01]  /*7260*/  UMOV UR6, UR42 ;  /* 0x0000002a00067c82 */ /* 0x000fe20008000000 */
[----:B------:R-:W-:Y:S11]  /*7270*/  UMOV UR7, UR36 ;  /* 0x0000002400077c82 */ /* 0x000ff60008000000 */
[----:B------:R2:W-:Y:S01]  /*7280*/  UTMASTG.3D [UR40], [UR8] ;  /* 0x00000028080073b5 */ /* 0x0005e20008010000 */
[----:B------:R2:W-:Y:S01]  /*7290*/  UTMASTG.3D [UR4], [UR8] ;  /* 0x00000004080073b5 */ /* 0x0005e20008010000 */
[----:B------:R0:W-:Y:S01]  /*72a0*/  UTMACMDFLUSH ;  /* 0x00000000000079b7 */ /* 0x0001e20000000000 */
[----:B--2---:R-:W-:Y:S04]  /*72b0*/  DEPBAR.LE SB0, 0x1 ;  /* 0x000080400000791a */ /* 0x004fe80000000000 */
.L_x_121:
[----:B------:R-:W-:Y:S05]  /*72c0*/  BSYNC.RECONVERGENT B0 ;  /* 0x0000000000007941 */ /* 0x000fea0003800200 */
.L_x_120:
[----:B------:R-:W-:Y:S06]  /*72d0*/  BAR.SYNC.DEFER_BLOCKING 0x1, 0x80 ;  /* 0x0042000000007b1d */ /* 0x000fec0000010000 */
[----:B------:R-:W2:Y:S01]  /*72e0*/  @P6 SYNCS.PHASECHK.TRANS64.TRYWAIT P0, [R55+URZ+0x80], R74 ;  /* 0x0000804a370065a7 */ /* 0x000ea200080011ff */
[----:B------:R-:W-:Y:S01]  /*72f0*/  BSSY B1, `(.L_x_122) ;  /* 0x000001f000017945 */ /* 0x000fe20003800000 */
[----:B--2---:R-:W-:Y:S03]  /*7300*/  @P6 SEL R64, RZ, 0x1, !P0 ;  /* 0x00000001ff406807 */ /* 0x004fe60004000000 */
[----:B------:R-:W-:Y:S05]  /*7310*/  @!P6 BRA `(.L_x_123) ;  /* 0x000000000070e947 */ /* 0x000fea0003800000 */
[----:B------:R-:W-:Y:S01]  /*7320*/  ISETP.NE.AND P1, PT, R65, RZ, PT ;  /* 0x000000ff4100720c */ /* 0x000fe20003f25270 */
[----:B------:R-:W-:Y:S01]  /*7330*/  BSSY B0, `(.L_x_124) ;  /* 0x0000008000007945 */ /* 0x000fe20003800000 */
[----:B------:R-:W-:Y:S11]  /*7340*/  ISETP.NE.AND P0, PT, R64, RZ, PT ;  /* 0x000000ff4000720c */ /* 0x000ff60003f05270 */
[----:B------:R-:W-:Y:S04]  /*7350*/  @P1 IMAD R3, R100, 0x1000, R67 ;  /* 0x0000100064031824 */ /* 0x000fe800078e0243 */
[----:B------:R-:W-:Y:S01]  /*7360*/  @P1 IMAD.IADD R2, R66, 0x1, R3 ;  /* 0x0000000142021824 */ /* 0x000fe200078e0203 */
[----:B------:R-:W-:Y:S06]  /*7370*/  @P0 BRA `(.L_x_125) ;  /* 0x00000000000c0947 */ /* 0x000fec0003800000 */
[----:B------:R-:W-:Y:S04]  /*7380*/  SHF.L.U32 R0, R99, 0x1f, RZ ;  /* 0x0000001f63007819 */ /* 0x000fe800000006ff */
[----:B------:R-:W2:Y:S02]  /*7390*/  SYNCS.PHASECHK.TRANS64.TRYWAIT P0, [R55+URZ+0x80], R0 ;  /* 0x00008000370075a7 */ /* 0x000ea400080011ff */
[----:B--2---:R-:W-:Y:S05]  /*73a0*/  @!P0 BRA `(.L_x_126) ;  /* 0x0000003400ac8947 */ /* 0x004fea0003800000 */
.L_x_125:
[----:B------:R-:W-:Y:S05]  /*73b0*/  BSYNC B0 ;  /* 0x0000000000007941 */ /* 0x000fea0003800000 */
.L_x_124:
[----:B------:R-:W-:Y:S01]  /*73c0*/  ISETP.NE.AND P0, PT, R65, RZ, PT ;  /* 0x000000ff4100720c */ /* 0x000fe20003f05270 */
[----:B--2---:R-:W-:Y:S02]  /*73d0*/  VIADD R55, R55, 0xa0 ;  /* 0x000000a037377836 */ /* 0x004fe40000000000 */
[----:B------:R-:W-:Y:S02]  /*73e0*/  IMAD.U32 R0, RZ, RZ, UR37 ;  /* 0x00000025ff007e24 */ /* 0x000fe4000f8e00ff */
[----:B------:R-:W-:Y:S03]  /*73f0*/  VIADD R100, R100, 0x1 ;  /* 0x0000000164647836 */ /* 0x000fe60000000000 */
[----:B------:R-:W-:Y:S05]  /*7400*/  PRMT R0, R0, 0x654, R55 ;  /* 0x0000065400007816 */ /* 0x000fea0000000037 */
[----:B------:R2:W3:Y:S04]  /*7410*/  @P0 LDS.128 R56, [R3+0x200] ;  /* 0x0002000003380984 */ /* 0x0004e80000000c00 */
[----:B------:R2:W4:Y:S01]  /*7420*/  @P0 LDS.128 R60, [R2+0x200] ;  /* 0x00020000023c0984 */ /* 0x0005220000000c00 */
        /* <DEDUP_REMOVED lines=10> */
[----:B--23--:R-:W-:Y:S02]  /*74d0*/  LOP3.LUT R99, R99, R0, RZ, 0x3c, !PT ;  /* 0x0000000063637212 */ /* 0x00cfe400078e3cff */
.L_x_123:
[----:B------:R-:W-:Y:S05]  /*74e0*/  BSYNC B1 ;  /* 0x0000000000017941 */ /* 0x000fea0003800000 */
.L_x_122:
[----:B------:R-:W-:Y:S05]  /*74f0*/  VIADD R0, R48, 0x20 ;  /* 0x0000002030007836 */ /* 0x000fea0000000000 */
[----:B------:R-:W-:Y:S04]  /*7500*/  SHF.R.U32.HI R0, RZ, 0x15, R0 ;  /* 0x00000015ff007819 */ /* 0x000fe80000011600 */
[----:B------:R-:W-:Y:S11]  /*7510*/  LOP3.LUT P0, RZ, R0, 0x3, R97, 0x48, !PT ;  /* 0x0000000300ff7812 */ /* 0x000ff60007804861 */
[----:B------:R-:W-:Y:S02]  /*7520*/  @!UPT UIADD3 URZ, UPT, UPT, URZ, URZ, URZ ;  /* 0x000000fffffff290 */ /* 0x000fe4000fffe0ff */
[----:B------:R-:W-:Y:S05]  /*7530*/  @!P0 BRA `(.L_x_127) ;  /* 0x0000000000408947 */ /* 0x000fea0003800000 */
[----:B------:R-:W2:Y:S01]  /*7540*/  LDCU.64 UR8, c[0x4][0x78] ;  /* 0x01000f00ff0877ac */ /* 0x000ea20008000a00 */
[----:B------:R-:W-:Y:S01]  /*7550*/  MOV R3, 0x0 ;  /* 0x0000000000037802 */ /* 0x000fe20000000f00 */
[----:B------:R-:W-:Y:S02]  /*7560*/  HFMA2 R12, -RZ, RZ, 0, 5.9604644775390625e-08 ;  /* 0x00000001ff0c7431 */ /* 0x000fe400000001ff */
[----:B------:R-:W-:Y:S02]  /*7570*/  IMAD.MOV.U32 R8, RZ, RZ, 0x192 ;  /* 0x00000192ff087424 */ /* 0x000fe400078e00ff */
[----:B------:R-:W-:Y:S01]  /*7580*/  IMAD.MOV.U32 R13, RZ, RZ, RZ ;  /* 0x000000ffff0d7224 */ /* 0x000fe200078e00ff */
[----:B------:R-:W3:Y:S01]  /*7590*/  LDCU.64 UR6, c[0x4][0x80] ;  /* 0x01001000ff0677ac */ /* 0x000ee20008000a00 */
[----:B------:R-:W1:Y:S01]  /*75a0*/  LDC.64 R2, c[0x4][R3] ;  /* 0x0100000003027b82 */ /* 0x000e620000000a00 */
[----:B------:R-:W5:Y:S01]  /*75b0*/  LDCU.64 UR4, c[0x4][0x18] ;  /* 0x01000300ff0477ac */ /* 0x000f620008000a00 */
[----:B--2---:R-:W-:Y:S01]  /*75c0*/  MOV R5, UR9 ;  /* 0x0000000900057c02 */ /* 0x004fe20008000f00 */
[----:B------:R-:W-:Y:S01]  /*75d0*/  IMAD.U32 R4, RZ, RZ, UR8 ;  /* 0x00000008ff047e24 */ /* 0x000fe2000f8e00ff */
[----:B---3--:R-:W-:Y:S01]  /*75e0*/  MOV R7, UR7 ;  /* 0x0000000700077c02 */ /* 0x008fe20008000f00 */
[----:B------:R-:W-:Y:S01]  /*75f0*/  IMAD.U32 R6, RZ, RZ, UR6 ;  /* 0x00000006ff067e24 */ /* 0x000fe2000f8e00ff */
[----:B-----5:R-:W-:Y:S01]  /*7600*/  MOV R11, UR5 ;  /* 0x00000005000b7c02 */ /* 0x020fe20008000f00 */
[----:B------:R-:W-:Y:S02]  /*7610*/  IMAD.U32 R10, RZ, RZ, UR4 ;  /* 0x00000004ff0a7e24 */ /* 0x000fe4000f8e00ff */
[----:B------:R-:W-:Y:S07]  /*7620*/  LEPC R20, `(.L_x_127) ;  /* 0x000000001014794e */ /* 0x000fee0000000000 */
[----:B-1--4-:R-:W-:Y:S05]  /*7630*/  CALL.ABS.NOINC R2 ;  /* 0x0000000002007343 */ /* 0x012fea0003c00000 */
.L_x_127:
[----:B------:R-:W-:Y:S01]  /*7640*/  SHF.L.U32 R51, R56, 0x10, RZ ;  /* 0x0000001038337819 */ /* 0x000fe200000006ff */
[----:B------:R-:W-:Y:S05]  /*7650*/  WARPSYNC.ALL ;  /* 0x0000000000007948 */ /* 0x000fea0003800000 */
[----:B------:R-:W-:Y:S01]  /*7660*/  R2UR UR4, R48 ;  /* 0x00000000300472ca */ /* 0x000fe200000e0000 */
[----:B------:R-:W-:Y:S01]  /*7670*/  BSSY.RECONVERGENT B0, `(.L_x_128) ;  /* 0x000009d000007945 */ /* 0x000fe20003800200 */
[C---:B------:R-:W-:Y:S02]  /*7680*/  PRMT R49, R56.reuse, 0x8880, RZ ;  /* 0x0000888038317816 */ /* 0x040fe400000000ff */
[----:B------:R-:W-:Y:S02]  /*7690*/  SHF.R.S32.HI R51, RZ, 0x18, R51 ;  /* 0x00000018ff337819 */ /* 0x000fe40000011433 */
[----:B------:R-:W-:Y:S02]  /*76a0*/  SHF.L.U32 R52, R56, 0x8, RZ ;  /* 0x0000000838347819 */ /* 0x000fe400000006ff */
[----:B------:R-:W-:Y:S02]  /*76b0*/  SHF.L.U32 R53, R57, 0x8, RZ ;  /* 0x0000000839357819 */ /* 0x000fe400000006ff */
[----:B------:R-:W-:Y:S02]  /*76c0*/  SHF.R.S32.HI R54, RZ, 0x18, R58 ;  /* 0x00000018ff367819 */ /* 0x000fe4000001143a */
[----:B------:R-:W-:Y:S01]  /*76d0*/  SHF.R.S32.HI R53, RZ, 0x18, R53 ;  /* 0x00000018ff357819 */ /* 0x000fe20000011435 */
[----:B------:R-:W2:Y:S01]  /*76e0*/  LDTM.x32 R4, tmem[UR4+0x20] ;  /* 0x00002004000479ee */ /* 0x000ea200082c0000 */
[----:B----4-:R-:W-:Y:S02]  /*76f0*/  SHF.L.U32 R55, R62, 0x8, RZ ;  /* 0x000000083e377819 */ /* 0x010fe400000006ff */
[----:B------:R-:W-:Y:S02]  /*7700*/  ISETP.NE.AND P0, PT, R104, RZ, PT ;  /* 0x000000ff6800720c */ /* 0x000fe40003f05270 */
[----:B------:R-:W-:Y:S02]  /*7710*/  SHF.R.S32.HI R55, RZ, 0x18, R55 ;  /* 0x00000018ff377819 */ /* 0x000fe40000011437 */
[----:B------:R-:W-:Y:S01]  /*7720*/  ISETP.NE.AND P6, PT, R72, RZ, PT ;  /* 0x000000ff4800720c */ /* 0x000fe20003fc5270 */
[C---:B--2---:R-:W-:Y:S02]  /*7730*/  IMAD R0, R46.reuse, R4, RZ ;  /* 0x000000042e007224 */ /* 0x044fe400078e02ff */
[C---:B------:R-:W-:Y:S02]  /*7740*/  IMAD R2, R46.reuse, R5, RZ ;  /* 0x000000052e027224 */ /* 0x040fe400078e02ff */
[----:B------:R-:W-:Y:S01]  /*7750*/  IMAD R0, R49, R50, R0 ;  /* 0x0000003231007224 */ /* 0x000fe200078e0200 */
[----:B------:R-:W-:Y:S01]  /*7760*/  SHF.R.S32.HI R49, RZ, 0x18, R52 ;  /* 0x00000018ff317819 */ /* 0x000fe20000011434 */
[C---:B------:R-:W-:Y:S01]  /*7770*/  IMAD R3, R46.reuse, R6, RZ ;  /* 0x000000062e037224 */ /* 0x040fe200078e02ff */
[----:B------:R-:W-:Y:S01]  /*7780*/  SHF.L.U32 R52, R57, 0x10, RZ ;  /* 0x0000001039347819 */ /* 0x000fe200000006ff */
[-C--:B------:R-:W-:Y:S01]  /*7790*/  IMAD R2, R51, R50.reuse, R2 ;  /* 0x0000003233027224 */ /* 0x080fe200078e0202 */
[----:B------:R-:W-:Y:S01]  /*77a0*/  SHF.R.S32.HI R51, RZ, 0x18, R56 ;  /* 0x00000018ff337819 */ /* 0x000fe20000011438 */
[C---:B------:R-:W-:Y:S02]  /*77b0*/  IMAD R7, R46.reuse, R7, RZ ;  /* 0x000000072e077224 */ /* 0x040fe400078e02ff */
[-C--:B------:R-:W-:Y:S01]  /*77c0*/  IMAD R3, R49, R50.reuse, R3 ;  /* 0x0000003231037224 */ /* 0x080fe200078e0203 */
[----:B------:R-:W-:Y:S01]  /*77d0*/  PRMT R49, R57, 0x8880, RZ ;  /* 0x0000888039317816 */ /* 0x000fe200000000ff */
[----:B------:R-:W-:Y:S01]  /*77e0*/  IMAD R7, R51, R50, R7 ;  /* 0x0000003233077224 */ /* 0x000fe200078e0207 */
[----:B------:R-:W-:Y:S01]  /*77f0*/  SHF.R.S32.HI R51, RZ, 0x18, R52 ;  /* 0x00000018ff337819 */ /* 0x000fe20000011434 */
[----:B------:R-:W-:Y:S01]  /*7800*/  IMAD R4, R46, R8, RZ ;  /* 0x000000082e047224 */ /* 0x000fe200078e02ff */
[----:B------:R-:W-:Y:S01]  /*7810*/  SHF.L.U32 R52, R58, 0x10, RZ ;  /* 0x000000103a347819 */ /* 0x000fe200000006ff */
[C---:B------:R-:W-:Y:S01]  /*7820*/  IMAD R5, R46.reuse, R9, RZ ;  /* 0x000000092e057224 */ /* 0x040fe200078e02ff */
[----:B-1----:R-:W-:Y:S01]  /*7830*/  I2IP.S8.S32.SAT R69, R7, R3, RZ ;  /* 0x0000000307457239 */ /* 0x002fe200000014ff */
[----:B------:R-:W-:Y:S01]  /*7840*/  IMAD R6, R46, R10, RZ ;  /* 0x0000000a2e067224 */ /* 0x000fe200078e02ff */
[----:B------:R-:W-:Y:S01]  /*7850*/  SHF.R.S32.HI R52, RZ, 0x18, R52 ;  /* 0x00000018ff347819 */ /* 0x000fe20000011434 */
[----:B------:R-:W-:Y:S01]  /*7860*/  IMAD R4, R49, R50, R4 ;  /* 0x0000003231047224 */ /* 0x000fe200078e0204 */
[----:B------:R-:W-:Y:S01]  /*7870*/  I2IP.S8.S32.SAT R68, R2, R0, R69 ;  /* 0x0000000002447239 */ /* 0x000fe20000001445 */
[-C--:B------:R-:W-:Y:S01]  /*7880*/  IMAD R5, R51, R50.reuse, R5 ;  /* 0x0000003233057224 */ /* 0x080fe200078e0205 */
[----:B------:R-:W-:Y:S01]  /*7890*/  SHF.R.S32.HI R49, RZ, 0x18, R57 ;  /* 0x00000018ff317819 */ /* 0x000fe20000011439 */
[----:B------:R-:W-:Y:S01]  /*78a0*/  IMAD R11, R46, R11, RZ ;  /* 0x0000000b2e0b7224 */ /* 0x000fe200078e02ff */
[C---:B------:R-:W-:Y:S01]  /*78b0*/  PRMT R51, R58.reuse, 0x8880, RZ ;  /* 0x000088803a337816 */ /* 0x040fe200000000ff */
[----:B------:R-:W-:Y:S01]  /*78c0*/  IMAD R6, R53, R50, R6 ;  /* 0x0000003235067224 */ /* 0x000fe200078e0206 */
[----:B------:R-:W-:Y:S01]  /*78d0*/  SHF.L.U32 R53, R58, 0x8, RZ ;  /* 0x000000083a357819 */ /* 0x000fe200000006ff */
[C---:B------:R-:W-:Y:S02]  /*78e0*/  IMAD R8, R46.reuse, R12, RZ ;  /* 0x0000000c2e087224 */ /* 0x040fe400078e02ff */
[C---:B------:R-:W-:Y:S01]  /*78f0*/  IMAD R9, R46.reuse, R13, RZ ;  /* 0x0000000d2e097224 */ /* 0x040fe200078e02ff */
[----:B------:R-:W-:Y:S01]  /*7900*/  SHF.R.S32.HI R53, RZ, 0x18, R53 ;  /* 0x00000018ff357819 */ /* 0x000fe20000011435 */
[----:B------:R-:W-:Y:S01]  /*7910*/  IMAD R11, R49, R50, R11 ;  /* 0x00000032310b7224 */ /* 0x000fe200078e020b */
[----:B------:R-:W-:Y:S01]  /*7920*/  PRMT R49, R59, 0x8880, RZ ;  /* 0x000088803b317816 */ /* 0x000fe200000000ff */
[----:B------:R-:W-:Y:S02]  /*7930*/  IMAD R10, R46, R14, RZ ;  /* 0x0000000e2e0a7224 */ /* 0x000fe400078e02ff */
[----:B------:R-:W-:Y:S01]  /*7940*/  IMAD R8, R51, R50, R8 ;  /* 0x0000003233087224 */ /* 0x000fe200078e0208 */
[----:B------:R-:W-:Y:S01]  /*7950*/  I2IP.S8.S32.SAT R70, R11, R6, RZ ;  /* 0x000000060b467239 */ /* 0x000fe200000014ff */
[-C--:B------:R-:W-:Y:S01]  /*7960*/  IMAD R9, R52, R50.reuse, R9 ;  /* 0x0000003234097224 */ /* 0x080fe200078e0209 */
[----:B------:R-:W-:Y:S01]  /*7970*/  SHF.L.U32 R51, R59, 0x10, RZ ;  /* 0x000000103b337819 */ /* 0x000fe200000006ff */
[----:B------:R-:W-:Y:S01]  /*7980*/  IMAD R10, R53, R50, R10 ;  /* 0x00000032350a7224 */ /* 0x000fe200078e020a */
[----:B------:R-:W-:Y:S01]  /*7990*/  I2IP.S8.S32.SAT R69, R5, R4, R70 ;  /* 0x0000000405457239 */ /* 0x000fe20000001446 */
[C---:B------:R-:W-:Y:S01]  /*79a0*/  IMAD R15, R46.reuse, R15, RZ ;  /* 0x0000000f2e0f7224 */ /* 0x040fe200078e02ff */
[----:B------:R-:W-:Y:S01]  /*79b0*/  SHF.R.S32.HI R51, RZ, 0x18, R51 ;  /* 0x00000018ff337819 */ /* 0x000fe20000011433 */
[----:B------:R-:W-:Y:S01]  /*79c0*/  IMAD.SHL.U32 R53, R59, 0x100, RZ ;  /* 0x000001003b357824 */ /* 0x000fe200078e00ff */
[----:B------:R-:W-:Y:S01]  /*79d0*/  SHF.R.S32.HI R52, RZ, 0x18, R59 ;  /* 0x00000018ff347819 */ /* 0x000fe2000001143b */
[C---:B------:R-:W-:Y:S02]  /*79e0*/  IMAD R12, R46.reuse, R16, RZ ;  /* 0x000000102e0c7224 */ /* 0x040fe400078e02ff */
[----:B------:R-:W-:Y:S01]  /*79f0*/  IMAD R13, R46, R17, RZ ;  /* 0x000000112e0d7224 */ /* 0x000fe200078e02ff */
[----:B------:R-:W-:Y:S01]  /*7a00*/  SHF.R.S32.HI R53, RZ, 0x18, R53 ;  /* 0x00000018ff357819 */ /* 0x000fe20000011435 */
[----:B------:R-:W-:Y:S01]  /*7a10*/  IMAD R15, R54, R50, R15 ;  /* 0x00000032360f7224 */ /* 0x000fe200078e020f */
[----:B------:R-:W-:Y:S01]  /*7a20*/  SHF.L.U32 R54, R61, 0x10, RZ ;  /* 0x000000103d367819 */ /* 0x000fe200000006ff */
[C---:B------:R-:W-:Y:S02]  /*7a30*/  IMAD R14, R46.reuse, R18, RZ ;  /* 0x000000122e0e7224 */ /* 0x040fe400078e02ff */
[----:B------:R-:W-:Y:S01]  /*7a40*/  IMAD R12, R49, R50, R12 ;  /* 0x00000032310c7224 */ /* 0x000fe200078e020c */
[----:B------:R-:W-:Y:S01]  /*7a50*/  I2IP.S8.S32.SAT R71, R15, R10, RZ ;  /* 0x0000000a0f477239 */ /* 0x000fe200000014ff */
[----:B------:R-:W-:Y:S01]  /*7a60*/  IMAD R19, R46, R19, RZ ;  /* 0x000000132e137224 */ /* 0x000fe200078e02ff */
[----:B------:R-:W-:Y:S01]  /*7a70*/  PRMT R49, R60, 0x8880, RZ ;  /* 0x000088803c317816 */ /* 0x000fe200000000ff */
[----:B------:R-:W-:Y:S01]  /*7a80*/  IMAD R13, R51, R50, R13 ;  /* 0x00000032330d7224 */ /* 0x000fe200078e020d */
[----:B------:R-:W-:Y:S01]  /*7a90*/  I2IP.S8.S32.SAT R70, R9, R8, R71 ;  /* 0x0000000809467239 */ /* 0x000fe20000001447 */
[----:B------:R-:W-:Y:S01]  /*7aa0*/  IMAD R16, R46, R20, RZ ;  /* 0x000000142e107224 */ /* 0x000fe200078e02ff */
[----:B------:R-:W-:Y:S01]  /*7ab0*/  SHF.R.S32.HI R54, RZ, 0x18, R54 ;  /* 0x00000018ff367819 */ /* 0x000fe20000011436 */
[-C--:B------:R-:W-:Y:S01]  /*7ac0*/  IMAD R14, R53, R50.reuse, R14 ;  /* 0x00000032350e7224 */ /* 0x080fe200078e020e */
[----:B------:R-:W-:Y:S01]  /*7ad0*/  PRMT R53, R61, 0x8880, RZ ;  /* 0x000088803d357816 */ /* 0x000fe200000000ff */
[-C--:B------:R-:W-:Y:S01]  /*7ae0*/  IMAD R19, R52, R50.reuse, R19 ;  /* 0x0000003234137224 */ /* 0x080fe200078e0213 */
[----:B------:R-:W-:Y:S01]  /*7af0*/  SHF.R.S32.HI R52, RZ, 0x18, R60 ;  /* 0x00000018ff347819 */ /* 0x000fe2000001143c */
[----:B------:R-:W-:Y:S01]  /*7b00*/  IMAD R16, R49, R50, R16 ;  /* 0x0000003231107224 */ /* 0x000fe200078e0210 */
[----:B------:R-:W-:Y:S01]  /*7b10*/  SHF.L.U32 R49, R60, 0x10, RZ ;  /* 0x000000103c317819 */ /* 0x000fe200000006ff */
[----:B------:R-:W-:Y:S01]  /*7b20*/  IMAD R17, R46, R21, RZ ;  /* 0x000000152e117224 */ /* 0x000fe200078e02ff */
[----:B------:R-:W-:Y:S01]  /*7b30*/  SHF.L.U32 R51, R60, 0x8, RZ ;  /* 0x000000083c337819 */ /* 0x000fe200000006ff */
[C---:B------:R-:W-:Y:S01]  /*7b40*/  IMAD R18, R46.reuse, R22, RZ ;  /* 0x000000162e127224 */ /* 0x040fe200078e02ff */
[----:B------:R-:W-:Y:S01]  /*7b50*/  SHF.R.S32.HI R49, RZ, 0x18, R49 ;  /* 0x00000018ff317819 */ /* 0x000fe20000011431 */
[C---:B------:R-:W-:Y:S01]  /*7b60*/  IMAD R23, R46.reuse, R23, RZ ;  /* 0x000000172e177224 */ /* 0x040fe200078e02ff */
[----:B------:R-:W-:Y:S01]  /*7b70*/  SHF.R.S32.HI R51, RZ, 0x18, R51 ;  /* 0x00000018ff337819 */ /* 0x000fe20000011433 */
[C---:B------:R-:W-:Y:S01]  /*7b80*/  IMAD R20, R46.reuse, R24, RZ ;  /* 0x000000182e147224 */ /* 0x040fe200078e02ff */
[----:B------:R-:W-:Y:S01]  /*7b90*/  I2IP.S8.S32.SAT R71, R19, R14, RZ ;  /* 0x0000000e13477239 */ /* 0x000fe200000014ff */
[----:B------:R-:W-:Y:S02]  /*7ba0*/  IMAD R17, R49, R50, R17 ;  /* 0x0000003231117224 */ /* 0x000fe400078e0211 */
[----:B------:R-:W-:Y:S01]  /*7bb0*/  IMAD.SHL.U32 R49, R61, 0x100, RZ ;  /* 0x000001003d317824 */ /* 0x000fe200078e00ff */
[----:B------:R-:W-:Y:S01]  /*7bc0*/  I2IP.S8.S32.SAT R71, R13, R12, R71 ;  /* 0x0000000c0d477239 */ /* 0x000fe20000001447 */
[-C--:B------:R-:W-:Y:S01]  /*7bd0*/  IMAD R18, R51, R50.reuse, R18 ;  /* 0x0000003233127224 */ /* 0x080fe200078e0212 */
[----:B------:R-:W-:Y:S01]  /*7be0*/  SHF.R.S32.HI R51, RZ, 0x18, R61 ;  /* 0x00000018ff337819 */ /* 0x000fe2000001143d */
[----:B------:R-:W-:Y:S01]  /*7bf0*/  IMAD R21, R46, R25, RZ ;  /* 0x000000192e157224 */ /* 0x000fe200078e02ff */
[----:B------:R-:W-:Y:S01]  /*7c00*/  SHF.R.S32.HI R49, RZ, 0x18, R49 ;  /* 0x00000018ff317819 */ /* 0x000fe20000011431 */
[----:B------:R-:W-:Y:S01]  /*7c10*/  IMAD R23, R52, R50, R23 ;  /* 0x0000003234177224 */ /* 0x000fe200078e0217 */
[----:B------:R1:W-:Y:S01]  /*7c20*/  STS.128 [R95+UR49+0x5200], R68 ;  /* 0x005200445f007988 */ /* 0x0003e20008000c31 */
[----:B------:R-:W-:Y:S01]  /*7c30*/  IMAD R22, R46, R26, RZ ;  /* 0x0000001a2e167224 */ /* 0x000fe200078e02ff */
[----:B------:R-:W-:Y:S01]  /*7c40*/  SHF.L.U32 R52, R62, 0x10, RZ ;  /* 0x000000103e347819 */ /* 0x000fe200000006ff */
[----:B------:R-:W-:Y:S01]  /*7c50*/  IMAD R20, R53, R50, R20 ;  /* 0x0000003235147224 */ /* 0x000fe200078e0214 */
[----:B------:R-:W-:Y:S01]  /*7c60*/  I2IP.S8.S32.SAT R76, R23, R18, RZ ;  /* 0x00000012174c7239 */ /* 0x000fe200000014ff */
[----:B------:R-:W-:Y:S01]  /*7c70*/  IMAD R27, R46, R27, RZ ;  /* 0x0000001b2e1b7224 */ /* 0x000fe200078e02ff */
[----:B------:R-:W-:Y:S01]  /*7c80*/  PRMT R53, R62, 0x8880, RZ ;  /* 0x000088803e357816 */ /* 0x000fe200000000ff */
[----:B------:R-:W-:Y:S01]  /*7c90*/  IMAD R21, R54, R50, R21 ;  /* 0x0000003236157224 */ /* 0x000fe200078e0215 */
[----:B------:R-:W-:Y:S01]  /*7ca0*/  I2IP.S8.S32.SAT R76, R17, R16, R76 ;  /* 0x00000010114c7239 */ /* 0x000fe2000000144c */
[C---:B------:R-:W-:Y:S01]  /*7cb0*/  IMAD R24, R46.reuse, R28, RZ ;  /* 0x0000001c2e187224 */ /* 0x040fe200078e02ff */
[----:B------:R-:W-:Y:S01]  /*7cc0*/  SHF.R.S32.HI R52, RZ, 0x18, R52 ;  /* 0x00000018ff347819 */ /* 0x000fe20000011434 */
[-C--:B------:R-:W-:Y:S01]  /*7cd0*/  IMAD R22, R49, R50.reuse, R22 ;  /* 0x0000003231167224 */ /* 0x080fe200078e0216 */
[----:B------:R-:W-:Y:S01]  /*7ce0*/  SHF.R.S32.HI R49, RZ, 0x18, R62 ;  /* 0x00000018ff317819 */ /* 0x000fe2000001143e */
[C---:B------:R-:W-:Y:S01]  /*7cf0*/  IMAD R25, R46.reuse, R29, RZ ;  /* 0x0000001d2e197224 */ /* 0x040fe200078e02ff */
[----:B------:R-:W-:Y:S01]  /*7d00*/  SHF.R.S32.HI R54, RZ, 0x18, R63 ;  /* 0x00000018ff367819 */ /* 0x000fe2000001143f */
[-C--:B------:R-:W-:Y:S01]  /*7d10*/  IMAD R27, R51, R50.reuse, R27 ;  /* 0x00000032331b7224 */ /* 0x080fe200078e021b */
[----:B------:R-:W-:Y:S01]  /*7d20*/  PRMT R51, R63, 0x8880, RZ ;  /* 0x000088803f337816 */ /* 0x000fe200000000ff */
[----:B------:R-:W-:Y:S01]  /*7d30*/  IMAD R24, R53, R50, R24 ;  /* 0x0000003235187224 */ /* 0x000fe200078e0218 */
[----:B------:R-:W-:Y:S01]  /*7d40*/  SHF.L.U32 R53, R63, 0x8, RZ ;  /* 0x000000083f357819 */ /* 0x000fe200000006ff */
[----:B------:R-:W-:Y:S01]  /*7d50*/  IMAD R26, R46, R30, RZ ;  /* 0x0000001e2e1a7224 */ /* 0x000fe200078e02ff */
[----:B------:R-:W-:Y:S01]  /*7d60*/  I2IP.S8.S32.SAT R73, R27, R22, RZ ;  /* 0x000000161b497239 */ /* 0x000fe200000014ff */
[----:B------:R-:W-:Y:S01]  /*7d70*/  IMAD R25, R52, R50, R25 ;  /* 0x0000003234197224 */ /* 0x000fe200078e0219 */
[----:B------:R-:W-:Y:S01]  /*7d80*/  SHF.L.U32 R52, R63, 0x10, RZ ;  /* 0x000000103f347819 */ /* 0x000fe200000006ff */
[C---:B------:R-:W-:Y:S01]  /*7d90*/  IMAD R31, R46.reuse, R31, RZ ;  /* 0x0000001f2e1f7224 */ /* 0x040fe200078e02ff */
[----:B------:R-:W-:Y:S01]  /*7da0*/  SHF.R.S32.HI R53, RZ, 0x18, R53 ;  /* 0x00000018ff357819 */ /* 0x000fe20000011435 */
[C---:B------:R-:W-:Y:S01]  /*7db0*/  IMAD R28, R46.reuse, R32, RZ ;  /* 0x000000202e1c7224 */ /* 0x040fe200078e02ff */
[----:B------:R-:W-:Y:S01]  /*7dc0*/  SHF.R.S32.HI R52, RZ, 0x18, R52 ;  /* 0x00000018ff347819 */ /* 0x000fe20000011434 */
[----:B------:R-:W-:Y:S01]  /*7dd0*/  IMAD R26, R55, R50, R26 ;  /* 0x00000032371a7224 */ /* 0x000fe200078e021a */
[----:B------:R-:W-:Y:S01]  /*7de0*/  I2IP.S8.S32.SAT R77, R21, R20, R73 ;  /* 0x00000014154d7239 */ /* 0x000fe20000001449 */
[----:B------:R-:W-:Y:S01]  /*7df0*/  IMAD R29, R46, R33, RZ ;  /* 0x000000212e1d7224 */ /* 0x000fe200078e02ff */
[----:B------:R-:W-:Y:S01]  /*7e00*/  LEA R73, R100, UR49, 0x3 ;  /* 0x0000003164497c11 */ /* 0x000fe2000f8e18ff */
        /* <DEDUP_REMOVED lines=8> */
[----:B------:R-:W-:Y:S01]  /*7e90*/  @P6 SHF.L.U32 R74, R99, 0x1f, RZ ;  /* 0x0000001f634a6819 */ /* 0x000fe200000006ff */
        /* <DEDUP_REMOVED lines=12> */
[----:B------:R-:W-:Y:S02]  /*7f60*/  UIADD3 UR12, UP0, UPT, UR52, 0x680, URZ ;  /* 0x00000680340c7890 */ /* 0x000fe4000ff1e0ff */
[----:B------:R-:W-:Y:S02]  /*7f70*/  UIADD3 UR9, UPT, UPT, UR41, 0x20, URZ ;  /* 0x0000002029097890 */ /* 0x000fe4000fffe0ff */
[----:B------:R-:W-:Y:S02]  /*7f80*/  UIADD3 UR8, UPT, UPT, UR49, 0x5200, URZ ;  /* 0x0000520031087890 */ /* 0x000fe4000fffe0ff */
[----:B------:R-:W-:Y:S01]  /*7f90*/  UIADD3.X UR13, UPT, UPT, URZ, UR53, URZ, UP0, !UPT ;  /* 0x00000035ff0d7290 */ /* 0x000fe200087fe4ff */
[----:B------:R-:W-:Y:S01]  /*7fa0*/  UMOV UR10, UR42 ;  /* 0x0000002a000a7c82 */ /* 0x000fe20008000000 */
[----:B------:R-:W-:Y:S01]  /*7fb0*/  UMOV UR11, UR36 ;  /* 0x00000024000b7c82 */ /* 0x000fe20008000000 */
[----:B------:R-:W-:Y:S02]  /*7fc0*/  UIADD3 UR5, UPT, UPT, UR41, 0xa0, URZ ;  /* 0x000000a029057890 */ /* 0x000fe4000fffe0ff */
[----:B------:R-:W-:Y:S01]  /*7fd0*/  UIADD3 UR4, UPT, UPT, UR49, 0x5a00, URZ ;  /* 0x00005a0031047890 */ /* 0x000fe2000fffe0ff */
[----:B------:R-:W-:Y:S03]  /*7fe0*/  UMOV UR6, UR42 ;  /* 0x0000002a00067c82 */ /* 0x000fe60008000000 */
[----:B------:R2:W-:Y:S01]  /*7ff0*/  UTMASTG.3D [UR8], [UR12] ;  /* 0x000000080c0073b5 */ /* 0x0005e20008010000 */
[----:B------:R-:W-:Y:S04]  /*8000*/  UMOV UR7, UR36 ;  /* 0x0000002400077c82 */ /* 0x000fe80008000000 */
[----:B------:R2:W-:Y:S01]  /*8010*/  UTMASTG.3D [UR4], [UR12] ;  /* 0x000000040c0073b5 */ /* 0x0005e20008010000 */
[----:B------:R0:W-:Y:S01]  /*8020*/  UTMACMDFLUSH ;  /* 0x00000000000079b7 */ /* 0x0001e20000000000 */
[----:B--2---:R-:W-:Y:S04]  /*8030*/  DEPBAR.LE SB0, 0x1 ;  /* 0x000080400000791a */ /* 0x004fe80000000000 */
.L_x_129:
[----:B------:R-:W-:Y:S05]  /*8040*/  BSYNC.RECONVERGENT B0 ;  /* 0x0000000000007941 */ /* 0x000fea0003800200 */
.L_x_128:
        /* <DEDUP_REMOVED lines=14> */
.L_x_133:
[----:B------:R-:W-:Y:S05]  /*8130*/  BSYNC B0 ;  /* 0x0000000000007941 */ /* 0x000fea0003800000 */
.L_x_132:
        /* <DEDUP_REMOVED lines=18> */
.L_x_131:
[----:B------:R-:W-:Y:S05]  /*8260*/  BSYNC B1 ;  /* 0x0000000000017941 */ /* 0x000fea0003800000 */
.L_x_130:
        /* <DEDUP_REMOVED lines=21> */
.L_x_135:
        /* <DEDUP_REMOVED lines=8> */
[----:B------:R-:W-:Y:S02]  /*8440*/  ISETP.NE.AND P6, PT, R72, RZ, PT ;  /* 0x000000ff4800720c */ /* 0x000fe40003fc5270 */
[----:B------:R-:W-:Y:S01]  /*8450*/  SHF.R.S32.HI R53, RZ, 0x18, R53 ;  /* 0x00000018ff357819 */ /* 0x000fe20000011435 */
[----:B------:R-:W2:Y:S01]  /*8460*/  LDTM.x32 R4, tmem[UR4+0x40] ;  /* 0x00004004000479ee */ /* 0x000ea200082c0000 */
[----:B------:R-:W-:Y:S02]  /*8470*/  SHF.R.S32.HI R54, RZ, 0x18, R58 ;  /* 0x00000018ff367819 */ /* 0x000fe4000001143a */
[----:B----4-:R-:W-:Y:S02]  /*8480*/  SHF.L.U32 R55, R62, 0x8, RZ ;  /* 0x000000083e377819 */ /* 0x010fe400000006ff */
[----:B------:R-:W-:Y:S02]  /*8490*/  ISETP.NE.AND P0, PT, R104, RZ, PT ;  /* 0x000000ff6800720c */ /* 0x000fe40003f05270 */
[----:B------:R-:W-:Y:S01]  /*84a0*/  SHF.R.S32.HI R55, RZ, 0x18, R55 ;  /* 0x00000018ff377819 */ /* 0x000fe20000011437 */
        /* <DEDUP_REMOVED lines=132> */
[----:B------:R-:W-:Y:S02]  /*8cf0*/  UIADD3 UR12, UP0, UPT, UR52, 0x680, URZ ;  /* 0x00000680340c7890 */ /* 0x000fe4000ff1e0ff */
[----:B------:R-:W-:Y:S02]  /*8d00*/  UIADD3 UR5, UPT, UPT, UR41, 0x40, URZ ;  /* 0x0000004029057890 */ /* 0x000fe4000fffe0ff */
[----:B------:R-:W-:Y:S01]  /*8d10*/  MOV R103, UR4 ;  /* 0x0000000400677c02 */ /* 0x000fe20008000f00 */
[----:B------:R-:W-:Y:S01]  /*8d20*/  UIADD3.X UR13, UPT, UPT, URZ, UR53, URZ, UP0, !UPT ;  /* 0x00000035ff0d7290 */ /* 0x000fe200087fe4ff */
[----:B------:R-:W-:Y:S02]  /*8d30*/  UMOV UR6, UR42 ;  /* 0x0000002a00067c82 */ /* 0x000fe40008000000 */
[----:B------:R-:W-:Y:S01]  /*8d40*/  R2UR UR4, R103 ;  /* 0x00000000670472ca */ /* 0x000fe200000e0000 */
[----:B------:R-:W-:Y:S01]  /*8d50*/  UMOV UR7, UR36 ;  /* 0x0000002400077c82 */ /* 0x000fe20008000000 */
[----:B------:R-:W-:Y:S02]  /*8d60*/  UIADD3 UR9, UPT, UPT, UR41, 0xc0, URZ ;  /* 0x000000c029097890 */ /* 0x000fe4000fffe0ff */
[----:B------:R-:W-:Y:S01]  /*8d70*/  UIADD3 UR8, UPT, UPT, UR49, 0x4a00, URZ ;  /* 0x00004a0031087890 */ /* 0x000fe2000fffe0ff */
[----:B------:R-:W-:Y:S01]  /*8d80*/  UMOV UR10, UR42 ;  /* 0x0000002a000a7c82 */ /* 0x000fe20008000000 */
[----:B------:R-:W-:Y:S07]  /*8d90*/  UMOV UR11, UR36 ;  /* 0x00000024000b7c82 */ /* 0x000fee0008000000 */
[----:B------:R2:W-:Y:S01]  /*8da0*/  UTMASTG.3D [UR4], [UR12] ;  /* 0x000000040c0073b5 */ /* 0x0005e20008010000 */
[----:B------:R2:W-:Y:S01]  /*8db0*/  UTMASTG.3D [UR8], [UR12] ;  /* 0x000000080c0073b5 */ /* 0x0005e20008010000 */
[----:B------:R0:W-:Y:S01]  /*8dc0*/  UTMACMDFLUSH ;  /* 0x00000000000079b7 */ /* 0x0001e20000000000 */
[----:B--2---:R-:W-:Y:S04]  /*8dd0*/  DEPBAR.LE SB0, 0x1 ;  /* 0x000080400000791a */ /* 0x004fe80000000000 */
.L_x_137:
[----:B------:R-:W-:Y:S05]  /*8de0*/  BSYNC.RECONVERGENT B0 ;  /* 0x0000000000007941 */ /* 0x000fea0003800200 */
.L_x_136:
        /* <DEDUP_REMOVED lines=14> */
.L_x_141:
[----:B------:R-:W-:Y:S05]  /*8ed0*/  BSYNC B0 ;  /* 0x0000000000007941 */ /* 0x000fea0003800000 */
.L_x_140:
        /* <DEDUP_REMOVED lines=18> */
.L_x_139:
[----:B------:R-:W-:Y:S05]  /*9000*/  BSYNC B1 ;  /* 0x0000000000017941 */ /* 0x000fea0003800000 */
.L_x_138:
        /* <DEDUP_REMOVED lines=21> */
.L_x_143:
[----:B------:R-:W-:Y:S01]  /*9160*/  ISETP.NE.AND P0, PT, R104, RZ, PT ;  /* 0x000000ff6800720c */ /* 0x000fe20003f05270 */
[----:B------:R-:W-:Y:S05]  /*9170*/  WARPSYNC.ALL ;  /* 0x0000000000007948 */ /* 0x000fea0003800000 */
[----:B------:R-:W-:Y:S01]  /*9180*/  R2UR UR4, R48 ;  /* 0x00000000300472ca */ /* 0x000fe200000e0000 */
[----:B------:R-:W-:Y:S01]  /*9190*/  IMAD.U32 R77, R58, 0x10000, RZ ;  /* 0x000100003a4d7824 */ /* 0x000fe200078e00ff */
[----:B------:R-:W-:Y:S01]  /*91a0*/  SHF.L.U32 R51, R56, 0x10, RZ ;  /* 0x0000001038337819 */ /* 0x000fe200000006ff */
[----:B----4-:R-:W-:Y:S01]  /*91b0*/  IMAD.U32 R76, R60, 0x10000, RZ ;  /* 0x000100003c4c7824 */ /* 0x010fe200078e00ff */
[----:B------:R-:W-:Y:S01]  /*91c0*/  PRMT R49, R56, 0x8880, RZ ;  /* 0x0000888038317816 */ /* 0x000fe200000000ff */
[----:B------:R-:W-:Y:S01]  /*91d0*/  IMAD.U32 R66, R62, 0x10000, RZ ;  /* 0x000100003e427824 */ /* 0x000fe200078e00ff */
[----:B------:R-:W-:Y:S01]  /*91e0*/  SHF.L.U32 R52, R56, 0x8, RZ ;  /* 0x0000000838347819 */ /* 0x000fe200000006ff */
[----:B------:R-:W-:Y:S01]  /*91f0*/  BSSY.RECONVERGENT B0, `(.L_x_144) ;  /* 0x00000a0000007945 */ /* 0x000fe20003800200 */
[----:B------:R-:W-:Y:S02]  /*9200*/  SHF.R.S32.HI R51, RZ, 0x18, R51 ;  /* 0x00000018ff337819 */ /* 0x000fe40000011433 */
[C---:B------:R-:W-:Y:S02]  /*9210*/  PRMT R82, R57.reuse, 0x8880, RZ ;  /* 0x0000888039527816 */ /* 0x040fe400000000ff */
[----:B------:R-:W-:Y:S01]  /*9220*/  SHF.R.S32.HI R52, RZ, 0x18, R52 ;  /* 0x00000018ff347819 */ /* 0x000fe20000011434 */
[----:B------:R-:W2:Y:S01]  /*9230*/  LDTM.x32 R4, tmem[UR4+0x60] ;  /* 0x00006004000479ee */ /* 0x000ea200082c0000 */
[----:B------:R-:W-:Y:S01]  /*9240*/  NOP ;  /* 0x0000000000007918 */ /* 0x000fe20000000000 */
[----:B------:R-:W-:Y:S02]  /*9250*/  IADD3 R106, PT, PT, R106, 0x110, RZ ;  /* 0x000001106a6a7810 */ /* 0x000fe40007ffe0ff */
[----:B------:R-:W-:Y:S02]  /*9260*/  SHF.R.S32.HI R53, RZ, 0x18, R56 ;  /* 0x00000018ff357819 */ /* 0x000fe40000011438 */
[----:B------:R-:W-:Y:S02]  /*9270*/  LOP3.LUT R106, R106, 0xfefffff8, RZ, 0xc0, !PT ;  /* 0xfefffff86a6a7812 */ /* 0x000fe400078ec0ff */
[----:B------:R-:W-:Y:S02]  /*9280*/  SHF.L.U32 R81, R57, 0x10, RZ ;  /* 0x0000001039517819 */ /* 0x000fe400000006ff */
[----:B--2---:R2:W-:Y:S01]  /*9290*/  SYNCS.ARRIVE.TRANS64.RED.A1T0 RZ, [R106+URZ], RZ ;  /* 0x000000ff6aff79a7 */ /* 0x0045e200081004ff */
[----:B------:R-:W-:Y:S02]  /*92a0*/  PRMT R79, R58, 0x8880, RZ ;  /* 0x000088803a4f7816 */ /* 0x000fe400000000ff */
[----:B------:R-:W-:Y:S02]  /*92b0*/  SHF.R.S32.HI R54, RZ, 0x18, R57 ;  /* 0x00000018ff367819 */ /* 0x000fe40000011439 */
[C---:B-1----:R-:W-:Y:S02]  /*92c0*/  PRMT R73, R59.reuse, 0x8880, RZ ;  /* 0x000088803b497816 */ /* 0x042fe400000000ff */
[----:B------:R-:W-:Y:S02]  /*92d0*/  SHF.R.S32.HI R55, RZ, 0x18, R58 ;  /* 0x00000018ff377819 */ /* 0x000fe4000001143a */
[----:B------:R-:W-:Y:S02]  /*92e0*/  SHF.L.U32 R72, R59, 0x10, RZ ;  /* 0x000000103b487819 */ /* 0x000fe400000006ff */
[----:B------:R-:W-:Y:S02]  /*92f0*/  PRMT R78, R60, 0x8880, RZ ;  /* 0x000088803c4e7816 */ /* 0x000fe400000000ff */
[----:B------:R-:W-:Y:S01]  /*9300*/  SHF.R.S32.HI R56, RZ, 0x18, R59 ;  /* 0x00000018ff387819 */ /* 0x000fe2000001143b */
[C---:B------:R-:W-:Y:S01]  /*9310*/  IMAD R0, R46.reuse, R4, RZ ;  /* 0x000000042e007224 */ /* 0x040fe200078e02ff */
[C---:B------:R-:W-:Y:S01]  /*9320*/  PRMT R70, R61.reuse, 0x8880, RZ ;  /* 0x000088803d467816 */ /* 0x040fe200000000ff */
[C---:B------:R-:W-:Y:S01]  /*9330*/  IMAD R2, R46.reuse, R5, RZ ;  /* 0x000000052e027224 */ /* 0x040fe200078e02ff */
[----:B------:R-:W-:Y:S01]  /*9340*/  SHF.L.U32 R69, R61, 0x10, RZ ;  /* 0x000000103d457819 */ /* 0x000fe200000006ff */
[----:B------:R-:W-:Y:S01]  /*9350*/  IMAD R3, R46, R6, RZ ;  /* 0x000000062e037224 */ /* 0x000fe200078e02ff */
[----:B------:R-:W-:Y:S01]  /*9360*/  PRMT R67, R62, 0x8880, RZ ;  /* 0x000088803e437816 */ /* 0x000fe200000000ff */
[-C--:B------:R-:W-:Y:S01]  /*9370*/  IMAD R0, R49, R50.reuse, R0 ;  /* 0x0000003231007224 */ /* 0x080fe200078e0200 */
[----:B------:R-:W-:Y:S01]  /*9380*/  PRMT R64, R63, 0x8880, RZ ;  /* 0x000088803f407816 */ /* 0x000fe200000000ff */
[----:B------:R-:W-:Y:S01]  /*9390*/  IMAD R7, R46, R7, RZ ;  /* 0x000000072e077224 */ /* 0x000fe200078e02ff */
[----:B------:R-:W-:Y:S01]  /*93a0*/  SHF.L.U32 R80, R57, 0x8, RZ ;  /* 0x0000000839507819 */ /* 0x000fe200000006ff */
[-C--:B------:R-:W-:Y:S01]  /*93b0*/  IMAD R2, R51, R50.reuse, R2 ;  /* 0x0000003233027224 */ /* 0x080fe200078e0202 */
[----:B------:R-:W-:Y:S01]  /*93c0*/  SHF.R.S32.HI R51, RZ, 0x18, R81 ;  /* 0x00000018ff337819 */ /* 0x000fe20000011451 */
[----:B------:R-:W-:Y:S01]  /*93d0*/  IMAD R3, R52, R50, R3 ;  /* 0x0000003234037224 */ /* 0x000fe200078e0203 */
[----:B------:R-:W-:Y:S01]  /*93e0*/  SHF.R.S32.HI R52, RZ, 0x18, R72 ;  /* 0x00000018ff347819 */ /* 0x000fe20000011448 */
[----:B------:R-:W-:Y:S01]  /*93f0*/  IMAD.MOV.U32 R49, RZ, RZ, R82 ;  /* 0x000000ffff317224 */ /* 0x000fe200078e0052 */
[----:B------:R-:W-:Y:S01]  /*9400*/  SHF.R.S32.HI R57, RZ, 0x18, R60 ;  /* 0x00000018ff397819 */ /* 0x000fe2000001143c */
[----:B------:R-:W-:Y:S01]  /*9410*/  IMAD R8, R46, R8, RZ ;  /* 0x000000082e087224 */ /* 0x000fe200078e02ff */
[----:B------:R-:W-:Y:S01]  /*9420*/  SHF.L.U32 R74, R58, 0x8, RZ ;  /* 0x000000083a4a7819 */ /* 0x000fe200000006ff */
[----:B------:R-:W-:Y:S01]  /*9430*/  IMAD R7, R53, R50, R7 ;  /* 0x0000003235077224 */ /* 0x000fe200078e0207 */
[----:B------:R-:W-:Y:S01]  /*9440*/  SHF.R.S32.HI R53, RZ, 0x18, R80 ;  /* 0x00000018ff357819 */ /* 0x000fe20000011450 */
[C---:B------:R-:W-:Y:S01]  /*9450*/  IMAD R9, R46.reuse, R9, RZ ;  /* 0x000000092e097224 */ /* 0x040fe200078e02ff */
[----:B------:R-:W-:Y:S01]  /*9460*/  SHF.R.S32.HI R58, RZ, 0x18, R61 ;  /* 0x00000018ff3a7819 */ /* 0x000fe2000001143d */
[C---:B------:R-:W-:Y:S01]  /*9470*/  IMAD R10, R46.reuse, R10, RZ ;  /* 0x0000000a2e0a7224 */ /* 0x040fe200078e02ff */
[----:B------:R-:W-:Y:S01]  /*9480*/  I2IP.S8.S32.SAT R109, R7, R3, RZ ;  /* 0x00000003076d7239 */ /* 0x000fe200000014ff */
[----:B------:R-:W-:Y:S01]  /*9490*/  IMAD R8, R49, R50, R8 ;  /* 0x0000003231087224 */ /* 0x000fe200078e0208 */
[----:B------:R-:W-:Y:S01]  /*94a0*/  MOV R49, R79 ;  /* 0x0000004f00317202 */ /* 0x000fe20000000f00 */
[----:B------:R-:W-:Y:S01]  /*94b0*/  IMAD R11, R46, R11, RZ ;  /* 0x0000000b2e0b7224 */ /* 0x000fe200078e02ff */
[----:B------:R-:W-:Y:S01]  /*94c0*/  I2IP.S8.S32.SAT R112, R2, R0, R109 ;  /* 0x0000000002707239 */ /* 0x000fe2000000146d */
[-C--:B------:R-:W-:Y:S01]  /*94d0*/  IMAD R9, R51, R50.reuse, R9 ;  /* 0x0000003233097224 */ /* 0x080fe200078e0209 */
[----:B------:R-:W-:Y:S01]  /*94e0*/  SHF.R.S32.HI R51, RZ, 0x18, R77 ;  /* 0x00000018ff337819 */ /* 0x000fe2000001144d */
[----:B------:R-:W-:Y:S01]  /*94f0*/  IMAD R10, R53, R50, R10 ;  /* 0x00000032350a7224 */ /* 0x000fe200078e020a */
[----:B------:R-:W-:Y:S01]  /*9500*/  SHF.L.U32 R71, R59, 0x8, RZ ;  /* 0x000000083b477819 */ /* 0x000fe200000006ff */
[----:B------:R-:W-:Y:S01]  /*9510*/  IMAD R4, R46, R12, RZ ;  /* 0x0000000c2e047224 */ /* 0x000fe200078e02ff */
[----:B------:R-:W-:Y:S01]  /*9520*/  SHF.R.S32.HI R59, RZ, 0x18, R62 ;  /* 0x00000018ff3b7819 */ /* 0x000fe2000001143e */
[-C--:B------:R-:W-:Y:S01]  /*9530*/  IMAD R11, R54, R50.reuse, R11 ;  /* 0x00000032360b7224 */ /* 0x080fe200078e020b */
[----:B------:R-:W-:Y:S01]  /*9540*/  SHF.R.S32.HI R53, RZ, 0x18, R71 ;  /* 0x00000018ff357819 */ /* 0x000fe20000011447 */
[----:B------:R-:W-:Y:S01]  /*9550*/  IMAD R5, R46, R13, RZ ;  /* 0x0000000d2e057224 */ /* 0x000fe200078e02ff */
[----:B------:R-:W-:Y:S01]  /*9560*/  SHF.L.U32 R75, R60, 0x8, RZ ;  /* 0x000000083c4b7819 */ /* 0x000fe200000006ff */
[----:B------:R-:W-:Y:S01]  /*9570*/  IMAD R4, R49, R50, R4 ;  /* 0x0000003231047224 */ /* 0x000fe200078e0204 */
[----:B------:R-:W-:Y:S01]  /*9580*/  SHF.R.S32.HI R49, RZ, 0x18, R74 ;  /* 0x00000018ff317819 */ /* 0x000fe2000001144a */
[C---:B------:R-:W-:Y:S01]  /*9590*/  IMAD R6, R46.reuse, R14, RZ ;  /* 0x0000000e2e067224 */ /* 0x040fe200078e02ff */
[----:B------:R-:W-:Y:S01]  /*95a0*/  I2IP.S8.S32.SAT R113, R11, R10, RZ ;  /* 0x0000000a0b717239 */ /* 0x000fe200000014ff */
[C---:B------:R-:W-:Y:S01]  /*95b0*/  IMAD R15, R46.reuse, R15, RZ ;  /* 0x0000000f2e0f7224 */ /* 0x040fe200078e02ff */
[----:B------:R-:W-:Y:S01]  /*95c0*/  SHF.R.S32.HI R60, RZ, 0x18, R63 ;  /* 0x00000018ff3c7819 */ /* 0x000fe2000001143f */
[----:B------:R-:W-:Y:S01]  /*95d0*/  IMAD R5, R51, R50, R5 ;  /* 0x0000003233057224 */ /* 0x000fe200078e0205 */
[----:B------:R-:W-:Y:S01]  /*95e0*/  MOV R51, R73 ;  /* 0x0000004900337202 */ /* 0x000fe20000000f00 */
[C---:B------:R-:W-:Y:S01]  /*95f0*/  IMAD R12, R46.reuse, R16, RZ ;  /* 0x000000102e0c7224 */ /* 0x040fe200078e02ff */
[----:B------:R-:W-:Y:S01]  /*9600*/  I2IP.S8.S32.SAT R113, R9, R8, R113 ;  /* 0x0000000809717239 */ /* 0x000fe20000001471 */
[----:B------:R-:W-:Y:S01]  /*9610*/  IMAD R6, R49, R50, R6 ;  /* 0x0000003231067224 */ /* 0x000fe200078e0206 */
[----:B------:R-:W-:Y:S01]  /*9620*/  MOV R49, R78 ;  /* 0x0000004e00317202 */ /* 0x000fe20000000f00 */
[----:B------:R-:W-:Y:S01]  /*9630*/  IMAD R13, R46, R17, RZ ;  /* 0x000000112e0d7224 */ /* 0x000fe200078e02ff */
[----:B------:R-:W-:Y:S01]  /*9640*/  SHF.L.U32 R68, R61, 0x8, RZ ;  /* 0x000000083d447819 */ /* 0x000fe200000006ff */
[----:B------:R-:W-:Y:S01]  /*9650*/  IMAD R15, R55, R50, R15 ;  /* 0x00000032370f7224 */ /* 0x000fe200078e020f */
[----:B------:R-:W-:Y:S01]  /*9660*/  SHF.L.U32 R65, R62, 0x8, RZ ;  /* 0x000000083e417819 */ /* 0x000fe200000006ff */
[C---:B------:R-:W-:Y:S01]  /*9670*/  IMAD R14, R46.reuse, R18, RZ ;  /* 0x000000122e0e7224 */ /* 0x040fe200078e02ff */
[----:B------:R-:W-:Y:S01]  /*9680*/  SHF.L.U32 R62, R63, 0x10, RZ ;  /* 0x000000103f3e7819 */ /* 0x000fe200000006ff */
[----:B------:R-:W-:Y:S01]  /*9690*/  IMAD R12, R51, R50, R12 ;  /* 0x00000032330c7224 */ /* 0x000fe200078e020c */
[----:B------:R-:W-:Y:S01]  /*96a0*/  I2IP.S8.S32.SAT R114, R15, R6, RZ ;  /* 0x000000060f727239 */ /* 0x000fe200000014ff */
[----:B------:R-:W-:Y:S01]  /*96b0*/  IMAD R19, R46, R19, RZ ;  /* 0x000000132e137224 */ /* 0x000fe200078e02ff */
[----:B------:R-:W-:Y:S01]  /*96c0*/  SHF.R.S32.HI R51, RZ, 0x18, R76 ;  /* 0x00000018ff337819 */ /* 0x000fe2000001144c */
[----:B------:R-:W-:Y:S01]  /*96d0*/  IMAD R13, R52, R50, R13 ;  /* 0x00000032340d7224 */ /* 0x000fe200078e020d */
[----:B------:R-:W-:Y:S01]  /*96e0*/  I2IP.S8.S32.SAT R114, R5, R4, R114 ;  /* 0x0000000405727239 */ /* 0x000fe20000001472 */
[C---:B------:R-:W-:Y:S01]  /*96f0*/  IMAD R16, R46.reuse, R20, RZ ;  /* 0x000000142e107224 */ /* 0x040fe200078e02ff */
[----:B------:R-:W-:Y:S01]  /*9700*/  SHF.R.S32.HI R52, RZ, 0x18, R62 ;  /* 0x00000018ff347819 */ /* 0x000fe2000001143e */
[-C--:B------:R-:W-:Y:S01]  /*9710*/  IMAD R14, R53, R50.reuse, R14 ;  /* 0x00000032350e7224 */ /* 0x080fe200078e020e */
[----:B------:R-:W-:Y:S01]  /*9720*/  SHF.R.S32.HI R53, RZ, 0x18, R75 ;  /* 0x00000018ff357819 */ /* 0x000fe2000001144b */
[----:B------:R-:W-:Y:S01]  /*9730*/  IMAD R17, R46, R21, RZ ;  /* 0x000000152e117224 */ /* 0x000fe200078e02ff */
[----:B------:R-:W-:Y:S01]  /*9740*/  SHF.L.U32 R61, R63, 0x8, RZ ;  /* 0x000000083f3d7819 */ /* 0x000fe200000006ff */
[----:B------:R-:W-:Y:S01]  /*9750*/  IMAD R19, R56, R50, R19 ;  /* 0x0000003238137224 */ /* 0x000fe200078e0213 */
[----:B------:R-:W-:Y:S01]  /*9760*/  IADD3 R44, PT, PT, R44, 0x1, RZ ;  /* 0x000000012c2c7810 */ /* 0x000fe20007ffe0ff */
[C---:B------:R-:W-:Y:S02]  /*9770*/  IMAD R18, R46.reuse, R22, RZ ;  /* 0x000000162e127224 */ /* 0x040fe400078e02ff */
[----:B------:R-:W-:Y:S01]  /*9780*/  IMAD R16, R49, R50, R16 ;  /* 0x0000003231107224 */ /* 0x000fe200078e0210 */
[----:B------:R-:W-:Y:S01]  /*9790*/  I2IP.S8.S32.SAT R115, R19, R14, RZ ;  /* 0x0000000e13737239 */ /* 0x000fe200000014ff */
[C---:B------:R-:W-:Y:S02]  /*97a0*/  IMAD R23, R46.reuse, R23, RZ ;  /* 0x000000172e177224 */ /* 0x040fe400078e02ff */
[----:B------:R-:W-:Y:S01]  /*97b0*/  IMAD R17, R51, R50, R17 ;  /* 0x0000003233117224 */ /* 0x000fe200078e0211 */
[----:B------:R-:W-:Y:S01]  /*97c0*/  I2IP.S8.S32.SAT R115, R13, R12, R115 ;  /* 0x0000000c0d737239 */ /* 0x000fe20000001473 */
[C---:B------:R-:W-:Y:S01]  /*97d0*/  IMAD R20, R46.reuse, R24, RZ ;  /* 0x000000182e147224 */ /* 0x040fe200078e02ff */
[----:B------:R-:W-:Y:S01]  /*97e0*/  SHF.R.S32.HI R51, RZ, 0x18, R69 ;  /* 0x00000018ff337819 */ /* 0x000fe20000011445 */
[-C--:B------:R-:W-:Y:S01]  /*97f0*/  IMAD R18, R53, R50.reuse, R18 ;  /* 0x0000003235127224 */ /* 0x080fe200078e0212 */
[----:B------:R-:W-:Y:S01]  /*9800*/  SHF.R.S32.HI R53, RZ, 0x18, R68 ;  /* 0x00000018ff357819 */ /* 0x000fe20000011444 */
[----:B------:R-:W-:Y:S01]  /*9810*/  IMAD.MOV.U32 R49, RZ, RZ, R70 ;  /* 0x000000ffff317224 */ /* 0x000fe200078e0046 */
[----:B------:R2:W-:Y:S01]  /*9820*/  STS.128 [R95+UR49+0x5200], R112 ;  /* 0x005200705f007988 */ /* 0x0005e20008000c31 */
[C---:B------:R-:W-:Y:S02]  /*9830*/  IMAD R21, R46.reuse, R25, RZ ;  /* 0x000000192e157224 */ /* 0x040fe400078e02ff */
[----:B------:R-:W-:Y:S02]  /*9840*/  IMAD R23, R57, R50, R23 ;  /* 0x0000003239177224 */ /* 0x000fe400078e0217 */
[C---:B------:R-:W-:Y:S02]  /*9850*/  IMAD R22, R46.reuse, R26, RZ ;  /* 0x0000001a2e167224 */ /* 0x040fe400078e02ff */
[----:B------:R-:W-:Y:S01]  /*9860*/  IMAD R20, R49, R50, R20 ;  /* 0x0000003231147224 */ /* 0x000fe200078e0214 */
[----:B------:R-:W-:Y:S01]  /*9870*/  I2IP.S8.S32.SAT R116, R23, R18, RZ ;  /* 0x0000001217747239 */ /* 0x000fe200000014ff */
[C---:B------:R-:W-:Y:S01]  /*9880*/  IMAD R27, R46.reuse, R27, RZ ;  /* 0x0000001b2e1b7224 */ /* 0x040fe200078e02ff */
[----:B------:R-:W-:Y:S01]  /*9890*/  MOV R49, R67 ;  /* 0x0000004300317202 */ /* 0x000fe20000000f00 */
[----:B------:R-:W-:Y:S01]  /*98a0*/  IMAD R21, R51, R50, R21 ;  /* 0x0000003233157224 */ /* 0x000fe200078e0215 */
[----:B------:R-:W-:Y:S01]  /*98b0*/  I2IP.S8.S32.SAT R116, R17, R16, R116 ;  /* 0x0000001011747239 */ /* 0x000fe20000001474 */
[----:B------:R-:W-:Y:S01]  /*98c0*/  IMAD R24, R46, R28, RZ ;  /* 0x0000001c2e187224 */ /* 0x000fe200078e02ff */
[----:B------:R-:W-:Y:S01]  /*98d0*/  SHF.R.S32.HI R51, RZ, 0x18, R66 ;  /* 0x00000018ff337819 */ /* 0x000fe20000011442 */
[-C--:B------:R-:W-:Y:S01]  /*98e0*/  IMAD R22, R53, R50.reuse, R22 ;  /* 0x0000003235167224 */ /* 0x080fe200078e0216 */
[----:B------:R-:W-:Y:S01]  /*98f0*/  SHF.R.S32.HI R53, RZ, 0x18, R61 ;  /* 0x00000018ff357819 */ /* 0x000fe2000001143d */
[-C--:B------:R-:W-:Y:S02]  /*9900*/  IMAD R27, R58, R50.reuse, R27 ;  /* 0x000000323a1b7224 */ /* 0x080fe400078e021b */
[C---:B------:R-:W-:Y:S02]  /*9910*/  IMAD R25, R46.reuse, R29, RZ ;  /* 0x0000001d2e197224 */ /* 0x040fe400078e02ff */
[----:B------:R-:W-:Y:S01]  /*9920*/  IMAD R24, R49, R50, R24 ;  /* 0x0000003231187224 */ /* 0x000fe200078e0218 */
[----:B------:R-:W-:Y:S01]  /*9930*/  SHF.R.S32.HI R49, RZ, 0x18, R65 ;  /* 0x00000018ff317819 */ /* 0x000fe20000011441 */
[C---:B------:R-:W-:Y:S01]  /*9940*/  IMAD R26, R46.reuse, R30, RZ ;  /* 0x0000001e2e1a7224 */ /* 0x040fe200078e02ff */
[----:B------:R-:W-:Y:S01]  /*9950*/  I2IP.S8.S32.SAT R117, R27, R22, RZ ;  /* 0x000000161b757239 */ /* 0x000fe200000014ff */
[C---:B------:R-:W-:Y:S02]  /*9960*/  IMAD R31, R46.reuse, R31, RZ ;  /* 0x0000001f2e1f7224 */ /* 0x040fe400078e02ff */
[----:B------:R-:W-:Y:S01]  /*9970*/  IMAD R25, R51, R50, R25 ;  /* 0x0000003233197224 */ /* 0x000fe200078e0219 */
[----:B------:R-:W-:Y:S01]  /*9980*/  MOV R51, R64 ;  /* 0x0000004000337202 */ /* 0x000fe20000000f00 */
[C---:B------:R-:W-:Y:S01]  /*9990*/  IMAD R28, R46.reuse, R32, RZ ;  /* 0x000000202e1c7224 */ /* 0x040fe200078e02ff */
[----:B------:R-:W-:Y:S01]  /*99a0*/  I2IP.S8.S32.SAT R117, R21, R20, R117 ;  /* 0x0000001415757239 */ /* 0x000fe20000001475 */
[-C--:B------:R-:W-:Y:S02]  /*99b0*/  IMAD R26, R49, R50.reuse, R26 ;  /* 0x00000032311a7224 */ /* 0x080fe400078e021a */
[C---:B------:R-:W-:Y:S02]  /*99c0*/  IMAD R29, R46.reuse, R33, RZ ;  /* 0x000000212e1d7224 */ /* 0x040fe400078e02ff */
[-C--:B------:R-:W-:Y:S02]  /*99d0*/  IMAD R31, R59, R50.reuse, R31 ;  /* 0x000000323b1f7224 */ /* 0x080fe400078e021f */
[----:B------:R-:W-:Y:S02]  /*99e0*/  IMAD R28, R51, R50, R28 ;  /* 0x00000032331c7224 */ /* 0x000fe400078e021c */
[----:B------:R-:W-:Y:S01]  /*99f0*/  IMAD R30, R46, R34, RZ ;  /* 0x000000222e1e7224 */ /* 0x000fe200078e02ff */
[----:B------:R-:W-:Y:S01]  /*9a00*/  I2IP.S8.S32.SAT R109, R31, R26, RZ ;  /* 0x0000001a1f6d7239 */ /* 0x000fe200000014ff */
[----:B------:R-:W-:Y:S02]  /*9a10*/  IMAD R29, R52, R50, R29 ;  /* 0x00000032341d7224 */ /* 0x000fe400078e021d */
[----:B------:R-:W-:Y:S01]  /*9a20*/  IMAD R35, R46, R35, RZ ;  /* 0x000000232e237224 */ /* 0x000fe200078e02ff */
[----:B------:R-:W-:Y:S01]  /*9a30*/  I2IP.S8.S32.SAT R118, R25, R24, R109 ;  /* 0x0000001819767239 */ /* 0x000fe2000000146d */
[-C--:B------:R-:W-:Y:S02]  /*9a40*/  IMAD R30, R53, R50.reuse, R30 ;  /* 0x00000032351e7224 */ /* 0x080fe400078e021e */
        /* <DEDUP_REMOVED lines=9> */
[----:B-1----:R-:W1:Y:S02]  /*9ae0*/  FENCE.VIEW.ASYNC.S ;  /* 0x00000000000073c6 */ /* 0x002e640000000000 */
[----:B-1----:R-:W-:Y:S06]  /*9af0*/  BAR.SYNC.DEFER_BLOCKING 0x1, 0x80 ;  /* 0x0042000000007b1d */ /* 0x002fec0000010000 */
        /* <DEDUP_REMOVED lines=14> */
[----:B-1----:R-:W-:Y:S04]  /*9be0*/  DEPBAR.LE SB0, 0x1 ;  /* 0x000080400000791a */ /* 0x002fe80000000000 */
.L_x_145:
[----:B------:R-:W-:Y:S05]  /*9bf0*/  BSYNC.RECONVERGENT B0 ;  /* 0x0000000000007941 */ /* 0x000fea0003800200 */
.L_x_144:
[----:B------:R-:W-:Y:S01]  /*9c00*/  BAR.SYNC.DEFER_BLOCKING 0x1, 0x80 ;  /* 0x0042000000007b1d */ /* 0x000fe20000010000 */
[----:B------:R-:W-:Y:S01]  /*9c10*/  ISETP.NE.AND P2, PT, R105, RZ, PT ;  /* 0x000000ff6900720c */ /* 0x000fe20003f45270 */
[----:B------:R-:W-:Y:S01]  /*9c20*/  IMAD.IADD R20, R43, 0x1, R83 ;  /* 0x000000012b147824 */ /* 0x000fe200078e0253 */
[----:B------:R-:W-:Y:S01]  /*9c30*/  ISETP.NE.AND P0, PT, R107, 0x2, PT ;  /* 0x000000026b00780c */ /* 0x000fe20003f05270 */
[----:B------:R-:W-:Y:S01]  /*9c40*/  IMAD.IADD R21, R45, 0x1, R90 ;  /* 0x000000012d157824 */ /* 0x000fe200078e025a */
[----:B------:R-:W-:Y:S02]  /*9c50*/  ISETP.NE.AND P1, PT, R44, 0x4, PT ;  /* 0x000000042c00780c */ /* 0x000fe40003f25270 */
[----:B------:R-:W-:Y:S02]  /*9c60*/  SEL R0, RZ, 0x1, P0 ;  /* 0x00000001ff007807 */ /* 0x000fe40000000000 */
[----:B------:R-:W-:Y:S02]  /*9c70*/  SEL R3, RZ, 0x1, P1 ;  /* 0x00000001ff037807 */ /* 0x000fe40000800000 */
[----:B------:R-:W-:Y:S02]  /*9c80*/  LOP3.LUT R101, R101, R0, RZ, 0x3c, !PT ;  /* 0x0000000065657212 */ /* 0x000fe400078e3cff */
[----:B------:R-:W-:Y:S02]  /*9c90*/  LOP3.LUT R102, R102, R3, RZ, 0x3c, !PT ;  /* 0x0000000366667212 */ /* 0x000fe400078e3cff */
[----:B------:R-:W-:Y:S02]  /*9ca0*/  @P2 R2UR UR36, R98 ;  /* 0x00000000622422ca */ /* 0x000fe400000e0000 */
[----:B------:R-:W-:Y:S02]  /*9cb0*/  SEL R107, R107, RZ, P0 ;  /* 0x000000ff6b6b7207 */ /* 0x000fe40000000000 */
[----:B------:R-:W-:Y:S01]  /*9cc0*/  SEL R44, R44, RZ, P1 ;  /* 0x000000ff2c2c7207 */ /* 0x000fe20000800000 */
[----:B------:R-:W-:Y:S10]  /*9cd0*/  @P2 BRA `(.L_x_146) ;  /* 0xffffffb800f02947 */ /* 0x000ff4000383ffff */
[----:B------:R-:W-:Y:S05]  /*9ce0*/  EXIT ;  /* 0x000000000000794d */ /* 0x000fea0003800000 */
.L_x_24:
[----:B--2---:R2:W4:Y:S02]  /*9cf0*/  SYNCS.PHASECHK.TRANS64.TRYWAIT P0, [R3+URZ+0x140], R2 ;  /* 0x00014002030075a7 */ /* 0x00452400080011ff */
[----:B----4-:R-:W-:Y:S05]  /*9d00*/  @!P0 NANOSLEEP.SYNCS 0x989680 ;  /* 0x009896800000895d */ /* 0x010fea0003900000 */
[----:B------:R-:W4:Y:S02]  /*9d10*/  @!P0 SYNCS.PHASECHK.TRANS64 P0, [R3+URZ+0x140], R2 ;  /* 0x00014002030085a7 */ /* 0x000f2400080010ff */
[----:B----4-:R-:W-:Y:S05]  /*9d20*/  @!P0 BRA `(.L_x_24) ;  /* 0xfffffffc00f08947 */ /* 0x010fea000383ffff */
[----:B------:R-:W-:Y:S05]  /*9d30*/  BRA `(.L_x_147) ;  /* 0xffffff7800d47947 */ /* 0x000fea000383ffff */
.L_x_27:
[----:B-1----:R-:W-:-:S07]  /*9d40*/  MOV R2, UR33 ;  /* 0x0000002100027c02 */ /* 0x002fce0008000f00 */
.L_x_148:
[----:B-1----:R1:W2:Y:S02]  /*9d50*/  SYNCS.PHASECHK.TRANS64.TRYWAIT P0, [R2+URZ+0x40], R5 ;  /* 0x00004005020075a7 */ /* 0x0022a400080011ff */
[----:B--2---:R-:W-:Y:S05]  /*9d60*/  @!P0 NANOSLEEP.SYNCS 0x989680 ;  /* 0x009896800000895d */ /* 0x004fea0003900000 */
[----:B------:R-:W2:Y:S02]  /*9d70*/  @!P0 SYNCS.PHASECHK.TRANS64 P0, [R2+URZ+0x40], R5 ;  /* 0x00004005020085a7 */ /* 0x000ea400080010ff */
[----:B--2---:R-:W-:Y:S05]  /*9d80*/  @!P0 BRA `(.L_x_148) ;  /* 0xfffffffc00f08947 */ /* 0x004fea000383ffff */
[----:B------:R-:W-:Y:S05]  /*9d90*/  BRA `(.L_x_26) ;  /* 0xffffff7c003c7947 */ /* 0x000fea000383ffff */
.L_x_34:
[----:B-1----:R-:W-:-:S07]  /*9da0*/  MOV R2, UR17 ;  /* 0x0000001100027c02 */ /* 0x002fce0008000f00 */
.L_x_149:
[----:B-1----:R1:W2:Y:S02]  /*9db0*/  SYNCS.PHASECHK.TRANS64.TRYWAIT P0, [R2+URZ+0x40], R5 ;  /* 0x00004005020075a7 */ /* 0x0022a400080011ff */
[----:B--2---:R-:W-:Y:S05]  /*9dc0*/  @!P0 NANOSLEEP.SYNCS 0x989680 ;  /* 0x009896800000895d */ /* 0x004fea0003900000 */
[----:B------:R-:W2:Y:S02]  /*9dd0*/  @!P0 SYNCS.PHASECHK.TRANS64 P0, [R2+URZ+0x40], R5 ;  /* 0x00004005020085a7 */ /* 0x000ea400080010ff */
[----:B--2---:R-:W-:Y:S05]  /*9de0*/  @!P0 BRA `(.L_x_149) ;  /* 0xfffffffc00f08947 */ /* 0x004fea000383ffff */
[----:B------:R-:W-:Y:S05]  /*9df0*/  BRA `(.L_x_33) ;  /* 0xffffff7c00f87947 */ /* 0x000fea000383ffff */
.L_x_39:
[----:B-1----:R1:W2:Y:S02]  /*9e00*/  SYNCS.PHASECHK.TRANS64.TRYWAIT P0, [R2+URZ+0xd0], R3 ;  /* 0x0000d003020075a7 */ /* 0x0022a400080011ff */
[----:B--2---:R-:W-:Y:S05]  /*9e10*/  @!P0 NANOSLEEP.SYNCS 0x989680 ;  /* 0x009896800000895d */ /* 0x004fea0003900000 */
[----:B------:R-:W2:Y:S02]  /*9e20*/  @!P0 SYNCS.PHASECHK.TRANS64 P0, [R2+URZ+0xd0], R3 ;  /* 0x0000d003020085a7 */ /* 0x000ea400080010ff */
[----:B--2---:R-:W-:Y:S05]  /*9e30*/  @!P0 BRA `(.L_x_39) ;  /* 0xfffffffc00f08947 */ /* 0x004fea000383ffff */
[----:B------:R-:W-:Y:S05]  /*9e40*/  BRA `(.L_x_150) ;  /* 0xffffff80009c7947 */ /* 0x000fea000383ffff */
.L_x_43:
[----:B---3--:R-:W-:-:S07]  /*9e50*/  MOV R0, UR4 ;  /* 0x0000000400007c02 */ /* 0x008fce0008000f00 */
.L_x_151:
[----:B-1----:R1:W2:Y:S02]  /*9e60*/  SYNCS.PHASECHK.TRANS64.TRYWAIT P0, [R0+URZ], R3 ;  /* 0x00000003000075a7 */ /* 0x0022a400080011ff */
[----:B--2---:R-:W-:Y:S05]  /*9e70*/  @!P0 NANOSLEEP.SYNCS 0x989680 ;  /* 0x009896800000895d */ /* 0x004fea0003900000 */
[----:B------:R-:W2:Y:S02]  /*9e80*/  @!P0 SYNCS.PHASECHK.TRANS64 P0, [R0+URZ], R3 ;  /* 0x00000003000085a7 */ /* 0x000ea400080010ff */
[----:B--2---:R-:W-:Y:S05]  /*9e90*/  @!P0 BRA `(.L_x_151) ;  /* 0xfffffffc00f08947 */ /* 0x004fea000383ffff */
[----:B------:R-:W-:Y:S05]  /*9ea0*/  BRA `(.L_x_152) ;  /* 0xffffff88000c7947 */ /* 0x000fea000383ffff */
.L_x_44:
[----:B---3--:R-:W-:-:S07]  /*9eb0*/  MOV R0, UR4 ;  /* 0x0000000400007c02 */ /* 0x008fce0008000f00 */
.L_x_153:
[----:B-1----:R1:W2:Y:S02]  /*9ec0*/  SYNCS.PHASECHK.TRANS64.TRYWAIT P0, [R0+URZ], R3 ;  /* 0x00000003000075a7 */ /* 0x0022a400080011ff */
[----:B--2---:R-:W-:Y:S05]  /*9ed0*/  @!P0 NANOSLEEP.SYNCS 0x989680 ;  /* 0x009896800000895d */ /* 0x004fea0003900000 */
[----:B------:R-:W2:Y:S02]  /*9ee0*/  @!P0 SYNCS.PHASECHK.TRANS64 P0, [R0+URZ], R3 ;  /* 0x00000003000085a7 */ /* 0x000ea400080010ff */
[----:B--2---:R-:W-:Y:S05]  /*9ef0*/  @!P0 BRA `(.L_x_153) ;  /* 0xfffffffc00f08947 */ /* 0x004fea000383ffff */
[----:B------:R-:W-:Y:S05]  /*9f00*/  BRA `(.L_x_154) ;  /* 0xffffff8800187947 */ /* 0x000fea000383ffff */
.L_x_45:
[----:B---3--:R-:W-:-:S07]  /*9f10*/  MOV R0, UR4 ;  /* 0x0000000400007c02 */ /* 0x008fce0008000f00 */
.L_x_155:
[----:B-1----:R1:W2:Y:S02]  /*9f20*/  SYNCS.PHASECHK.TRANS64.TRYWAIT P0, [R0+URZ], R3 ;  /* 0x00000003000075a7 */ /* 0x0022a400080011ff */
[----:B--2---:R-:W-:Y:S05]  /*9f30*/  @!P0 NANOSLEEP.SYNCS 0x989680 ;  /* 0x009896800000895d */ /* 0x004fea0003900000 */
[----:B------:R-:W2:Y:S02]  /*9f40*/  @!P0 SYNCS.PHASECHK.TRANS64 P0, [R0+URZ], R3 ;  /* 0x00000003000085a7 */ /* 0x000ea400080010ff */
[----:B--2---:R-:W-:Y:S05]  /*9f50*/  @!P0 BRA `(.L_x_155) ;  /* 0xfffffffc00f08947 */ /* 0x004fea000383ffff */
[----:B------:R-:W-:Y:S05]  /*9f60*/  BRA `(.L_x_156) ;  /* 0xffffff8800247947 */ /* 0x000fea000383ffff */
.L_x_46:
[----:B---3--:R-:W-:-:S07]  /*9f70*/  MOV R0, UR4 ;  /* 0x0000000400007c02 */ /* 0x008fce0008000f00 */
.L_x_157:
[----:B-1----:R1:W2:Y:S02]  /*9f80*/  SYNCS.PHASECHK.TRANS64.TRYWAIT P0, [R0+URZ], R3 ;  /* 0x00000003000075a7 */ /* 0x0022a400080011ff */
[----:B--2---:R-:W-:Y:S05]  /*9f90*/  @!P0 NANOSLEEP.SYNCS 0x989680 ;  /* 0x009896800000895d */ /* 0x004fea0003900000 */
[----:B------:R-:W2:Y:S02]  /*9fa0*/  @!P0 SYNCS.PHASECHK.TRANS64 P0, [R0+URZ], R3 ;  /* 0x00000003000085a7 */ /* 0x000ea400080010ff */
[----:B--2---:R-:W-:Y:S05]  /*9fb0*/  @!P0 BRA `(.L_x_157) ;  /* 0xfffffffc00f08947 */ /* 0x004fea000383ffff */
[----:B------:R-:W-:Y:S05]  /*9fc0*/  BRA `(.L_x_158) ;  /* 0xffffff8800307947 */ /* 0x000fea000383ffff */
.L_x_47:
[----:B---3--:R-:W-:-:S07]  /*9fd0*/  MOV R0, UR4 ;  /* 0x0000000400007c02 */ /* 0x008fce0008000f00 */
.L_x_159:
[----:B-1----:R1:W2:Y:S02]  /*9fe0*/  SYNCS.PHASECHK.TRANS64.TRYWAIT P0, [R0+URZ], R3 ;  /* 0x00000003000075a7 */ /* 0x0022a400080011ff */
[----:B--2---:R-:W-:Y:S05]  /*9ff0*/  @!P0 NANOSLEEP.SYNCS 0x989680 ;  /* 0x009896800000895d */ /* 0x004fea0003900000 */
[----:B------:R-:W2:Y:S02]  /*a000*/  @!P0 SYNCS.PHASECHK.TRANS64 P0, [R0+URZ], R3 ;  /* 0x00000003000085a7 */ /* 0x000ea400080010ff */
[----:B--2---:R-:W-:Y:S05]  /*a010*/  @!P0 BRA `(.L_x_159) ;  /* 0xfffffffc00f08947 */ /* 0x004fea000383ffff */
[----:B------:R-:W-:Y:S05]  /*a020*/  BRA `(.L_x_160) ;  /* 0xffffff88003c7947 */ /* 0x000fea000383ffff */
.L_x_48:
[----:B---3--:R-:W-:-:S07]  /*a030*/  MOV R0, UR4 ;  /* 0x0000000400007c02 */ /* 0x008fce0008000f00 */
.L_x_161:
[----:B-1----:R1:W2:Y:S02]  /*a040*/  SYNCS.PHASECHK.TRANS64.TRYWAIT P0, [R0+URZ], R3 ;  /* 0x00000003000075a7 */ /* 0x0022a400080011ff */
[----:B--2---:R-:W-:Y:S05]  /*a050*/  @!P0 NANOSLEEP.SYNCS 0x989680 ;  /* 0x009896800000895d */ /* 0x004fea0003900000 */
[----:B------:R-:W2:Y:S02]  /*a060*/  @!P0 SYNCS.PHASECHK.TRANS64 P0, [R0+URZ], R3 ;  /* 0x00000003000085a7 */ /* 0x000ea400080010ff */
[----:B--2---:R-:W-:Y:S05]  /*a070*/  @!P0 BRA `(.L_x_161) ;  /* 0xfffffffc00f08947 */ /* 0x004fea000383ffff */
[----:B------:R-:W-:Y:S05]  /*a080*/  BRA `(.L_x_162) ;  /* 0xffffff8800487947 */ /* 0x000fea000383ffff */
.L_x_49:
[----:B---3--:R-:W-:-:S07]  /*a090*/  MOV R0, UR4 ;  /* 0x0000000400007c02 */ /* 0x008fce0008000f00 */
.L_x_163:
[----:B-1----:R1:W2:Y:S02]  /*a0a0*/  SYNCS.PHASECHK.TRANS64.TRYWAIT P0, [R0+URZ], R3 ;  /* 0x00000003000075a7 */ /* 0x0022a400080011ff */
[----:B--2---:R-:W-:Y:S05]  /*a0b0*/  @!P0 NANOSLEEP.SYNCS 0x989680 ;  /* 0x009896800000895d */ /* 0x004fea0003900000 */
[----:B------:R-:W2:Y:S02]  /*a0c0*/  @!P0 SYNCS.PHASECHK.TRANS64 P0, [R0+URZ], R3 ;  /* 0x00000003000085a7 */ /* 0x000ea400080010ff */
[----:B--2---:R-:W-:Y:S05]  /*a0d0*/  @!P0 BRA `(.L_x_163) ;  /* 0xfffffffc00f08947 */ /* 0x004fea000383ffff */
[----:B------:R-:W-:Y:S05]  /*a0e0*/  BRA `(.L_x_164) ;  /* 0xffffff8800547947 */ /* 0x000fea000383ffff */
.L_x_52:
[----:B-1----:R1:W2:Y:S02]  /*a0f0*/  SYNCS.PHASECHK.TRANS64.TRYWAIT P0, [R0+URZ+0x130], R5 ;  /* 0x00013005000075a7 */ /* 0x0022a400080011ff */
[----:B--2---:R-:W-:Y:S05]  /*a100*/  @!P0 NANOSLEEP.SYNCS 0x989680 ;  /* 0x009896800000895d */ /* 0x004fea0003900000 */
[----:B------:R-:W2:Y:S02]  /*a110*/  @!P0 SYNCS.PHASECHK.TRANS64 P0, [R0+URZ+0x130], R5 ;  /* 0x00013005000085a7 */ /* 0x000ea400080010ff */
[----:B--2---:R-:W-:Y:S05]  /*a120*/  @!P0 BRA `(.L_x_52) ;  /* 0xfffffffc00f08947 */ /* 0x004fea000383ffff */
[----:B------:R-:W-:Y:S05]  /*a130*/  BRA `(.L_x_165) ;  /* 0xffffff8800b47947 */ /* 0x000fea000383ffff */
.L_x_53:
[----:B------:R-:W-:-:S07]  /*a140*/  MOV R0, UR5 ;  /* 0x0000000500007c02 */ /* 0x000fce0008000f00 */
.L_x_166:
[----:B-1----:R1:W2:Y:S02]  /*a150*/  SYNCS.PHASECHK.TRANS64.TRYWAIT P0, [R0+URZ+0xe0], R7 ;  /* 0x0000e007000075a7 */ /* 0x0022a400080011ff */
[----:B--2---:R-:W-:Y:S05]  /*a160*/  @!P0 NANOSLEEP.SYNCS 0x989680 ;  /* 0x009896800000895d */ /* 0x004fea0003900000 */
[----:B------:R-:W2:Y:S02]  /*a170*/  @!P0 SYNCS.PHASECHK.TRANS64 P0, [R0+URZ+0xe0], R7 ;  /* 0x0000e007000085a7 */ /* 0x000ea400080010ff */
[----:B--2---:R-:W-:Y:S05]  /*a180*/  @!P0 BRA `(.L_x_166) ;  /* 0xfffffffc00f08947 */ /* 0x004fea000383ffff */
[----:B------:R-:W-:Y:S05]  /*a190*/  BRA `(.L_x_167) ;  /* 0xffffff8800c47947 */ /* 0x000fea000383ffff */
.L_x_54:
[----:B-1----:R1:W2:Y:S02]  /*a1a0*/  SYNCS.PHASECHK.TRANS64.TRYWAIT P1, [R0+URZ+0xd0], R5 ;  /* 0x0000d005000075a7 */ /* 0x0022a400080211ff */
[----:B--2---:R-:W-:Y:S05]  /*a1b0*/  @!P1 NANOSLEEP.SYNCS 0x989680 ;  /* 0x009896800000995d */ /* 0x004fea0003900000 */
[----:B------:R-:W2:Y:S02]  /*a1c0*/  @!P1 SYNCS.PHASECHK.TRANS64 P1, [R0+URZ+0xd0], R5 ;  /* 0x0000d005000095a7 */ /* 0x000ea400080210ff */
[----:B--2---:R-:W-:Y:S05]  /*a1d0*/  @!P1 BRA `(.L_x_54) ;  /* 0xfffffffc00f09947 */ /* 0x004fea000383ffff */
[----:B------:R-:W-:Y:S05]  /*a1e0*/  BRA `(.L_x_168) ;  /* 0xffffff8800f47947 */ /* 0x000fea000383ffff */
.L_x_57:
[----:B------:R-:W-:-:S07]  /*a1f0*/  MOV R0, UR5 ;  /* 0x0000000500007c02 */ /* 0x000fce0008000f00 */
.L_x_169:
[----:B-1----:R1:W2:Y:S02]  /*a200*/  SYNCS.PHASECHK.TRANS64.TRYWAIT P0, [R0+URZ+0xe0], R3 ;  /* 0x0000e003000075a7 */ /* 0x0022a400080011ff */
[----:B--2---:R-:W-:Y:S05]  /*a210*/  @!P0 NANOSLEEP.SYNCS 0x989680 ;  /* 0x009896800000895d */ /* 0x004fea0003900000 */
[----:B------:R-:W2:Y:S02]  /*a220*/  @!P0 SYNCS.PHASECHK.TRANS64 P0, [R0+URZ+0xe0], R3 ;  /* 0x0000e003000085a7 */ /* 0x000ea400080010ff */
[----:B--2---:R-:W-:Y:S05]  /*a230*/  @!P0 BRA `(.L_x_169) ;  /* 0xfffffffc00f08947 */ /* 0x004fea000383ffff */
[----:B------:R-:W-:Y:S05]  /*a240*/  BRA `(.L_x_56) ;  /* 0xffffff8c00487947 */ /* 0x000fea000383ffff */
.L_x_66:
[----:B-1----:R-:W-:-:S04]  /*a250*/  MOV R4, UR6 ;  /* 0x0000000600047c02 */ /* 0x002fc80008000f00 */
[----:B------:R1:W2:Y:S03]  /*a260*/  SYNCS.PHASECHK.TRANS64.TRYWAIT P0, [R4+URZ+0x8], R5 ;  /* 0x00000805040075a7 */ /* 0x0002a600080011ff */
[----:B--2---:R-:W-:Y:S05]  /*a270*/  @!P0 NANOSLEEP.SYNCS 0x989680 ;  /* 0x009896800000895d */ /* 0x004fea0003900000 */
[----:B------:R-:W2:Y:S02]  /*a280*/  @!P0 SYNCS.PHASECHK.TRANS64 P0, [R4+URZ+0x8], R5 ;  /* 0x00000805040085a7 */ /* 0x000ea400080010ff */
[----:B--2---:R-:W-:Y:S05]  /*a290*/  @!P0 BRA `(.L_x_66) ;  /* 0xfffffffc00ec8947 */ /* 0x004fea000383ffff */
[----:B------:R-:W-:Y:S05]  /*a2a0*/  BRA `(.L_x_65) ;  /* 0xffffff8c00fc7947 */ /* 0x000fea000383ffff */
.L_x_68:
[----:B------:R-:W-:Y:S01]  /*a2b0*/  BSSY B0, `(.L_x_170) ;  /* 0x0000006000007945 */ /* 0x000fe20003800000 */
[----:B------:R-:W-:-:S07]  /*a2c0*/  MOV R15, 0xffffffff ;  /* 0xffffffff000f7802 */ /* 0x000fce0000000f00 */
[----:B-1---5:R-:W-:Y:S05]  /*a2d0*/  WARPSYNC.COLLECTIVE R15, `(.L_x_171) ;  /* 0x000000000f0c7348 */ /* 0x022fea0003c00000 */
[----:B------:R-:W-:Y:S02]  /*a2e0*/  ELECT P6, UR79, PT ;  /* 0x00000000004f782f */ /* 0x000fe400038c0000 */
[----:B------:R-:W-:Y:S01]  /*a2f0*/  MOV R14, UR79 ;  /* 0x0000004f000e7c02 */ /* 0x000fe20008000f00 */
[----:B-1---5:R-:W-:Y:S10]  /*a300*/  ENDCOLLECTIVE ;  /* 0x000000000000791b */ /* 0x022ff40003800000 */
.L_x_171:
[----:B------:R-:W-:Y:S05]  /*a310*/  BSYNC B0 ;  /* 0x0000000000007941 */ /* 0x000fea0003800000 */
.L_x_170:
[----:B------:R-:W-:Y:S05]  /*a320*/  BRA `(.L_x_172) ;  /* 0xffffff90002c7947 */ /* 0x000fea000383ffff */
.L_x_70:
[----:B-1----:R-:W-:-:S04]  /*a330*/  MOV R2, UR6 ;  /* 0x0000000600027c02 */ /* 0x002fc80008000f00 */
[----:B------:R1:W2:Y:S03]  /*a340*/  SYNCS.PHASECHK.TRANS64.TRYWAIT P0, [R2+URZ+0x8], R3 ;  /* 0x00000803020075a7 */ /* 0x0002a600080011ff */
[----:B--2---:R-:W-:Y:S05]  /*a350*/  @!P0 NANOSLEEP.SYNCS 0x989680 ;  /* 0x009896800000895d */ /* 0x004fea0003900000 */
[----:B------:R-:W2:Y:S02]  /*a360*/  @!P0 SYNCS.PHASECHK.TRANS64 P0, [R2+URZ+0x8], R3 ;  /* 0x00000803020085a7 */ /* 0x000ea400080010ff */
[----:B--2---:R-:W-:Y:S05]  /*a370*/  @!P0 BRA `(.L_x_70) ;  /* 0xfffffffc00ec8947 */ /* 0x004fea000383ffff */
[----:B------:R-:W-:Y:S05]  /*a380*/  BRA `(.L_x_69) ;  /* 0xffffff9000307947 */ /* 0x000fea000383ffff */
.L_x_71:
[----:B-1----:R1:W2:Y:S02]  /*a390*/  SYNCS.PHASECHK.TRANS64.TRYWAIT P0, [R0+URZ+0xd0], R5 ;  /* 0x0000d005000075a7 */ /* 0x0022a400080011ff */
[----:B--2---:R-:W-:Y:S05]  /*a3a0*/  @!P0 NANOSLEEP.SYNCS 0x989680 ;  /* 0x009896800000895d */ /* 0x004fea0003900000 */
[----:B------:R-:W2:Y:S02]  /*a3b0*/  @!P0 SYNCS.PHASECHK.TRANS64 P0, [R0+URZ+0xd0], R5 ;  /* 0x0000d005000085a7 */ /* 0x000ea400080010ff */
[----:B--2---:R-:W-:Y:S05]  /*a3c0*/  @!P0 BRA `(.L_x_71) ;  /* 0xfffffffc00f08947 */ /* 0x004fea000383ffff */
[----:B------:R-:W-:Y:S05]  /*a3d0*/  BRA `(.L_x_173) ;  /* 0xffffff94001c7947 */ /* 0x000fea000383ffff */
.L_x_73:
[----:B------:R-:W-:-:S07]  /*a3e0*/  MOV R0, UR9 ;  /* 0x0000000900007c02 */ /* 0x000fce0008000f00 */
.L_x_174:
[----:B-1----:R1:W2:Y:S02]  /*a3f0*/  SYNCS.PHASECHK.TRANS64.TRYWAIT P0, [R0+URZ+0x110], R5 ;  /* 0x00011005000075a7 */ /* 0x0022a400080011ff */
[----:B--2---:R-:W-:Y:S05]  /*a400*/  @!P0 NANOSLEEP.SYNCS 0x989680 ;  /* 0x009896800000895d */ /* 0x004fea0003900000 */
[----:B------:R-:W2:Y:S02]  /*a410*/  @!P0 SYNCS.PHASECHK.TRANS64 P0, [R0+URZ+0x110], R5 ;  /* 0x00011005000085a7 */ /* 0x000ea400080010ff */
[----:B--2---:R-:W-:Y:S05]  /*a420*/  @!P0 BRA `(.L_x_174) ;  /* 0xfffffffc00f08947 */ /* 0x004fea000383ffff */
[----:B------:R-:W-:Y:S05]  /*a430*/  BRA `(.L_x_175) ;  /* 0xffffff9400687947 */ /* 0x000fea000383ffff */
.L_x_76:
[----:B------:R-:W-:Y:S07]  /*a440*/  MOV R0, UR8 ;  /* 0x0000000800007c02 */ /* 0x000fee0008000f00 */
.L_x_176:
[----:B-1----:R1:W2:Y:S02]  /*a450*/  SYNCS.PHASECHK.TRANS64.TRYWAIT P0, [R0+URZ], R5 ;  /* 0x00000005000075a7 */ /* 0x0022a400080011ff */
[----:B--2---:R-:W-:Y:S05]  /*a460*/  @!P0 NANOSLEEP.SYNCS 0x989680 ;  /* 0x009896800000895d */ /* 0x004fea0003900000 */
[----:B------:R-:W2:Y:S02]  /*a470*/  @!P0 SYNCS.PHASECHK.TRANS64 P0, [R0+URZ], R5 ;  /* 0x00000005000085a7 */ /* 0x000ea400080010ff */
[----:B--2---:R-:W-:Y:S05]  /*a480*/  @!P0 BRA `(.L_x_176) ;  /* 0xfffffffc00f08947 */ /* 0x004fea000383ffff */
[----:B------:R-:W-:Y:S05]  /*a490*/  BRA `(.L_x_75) ;  /* 0xffffff94007c7947 */ /* 0x000fea000383ffff */
.L_x_80:
[----:B-1----:R-:W-:-:S07]  /*a4a0*/  MOV R0, UR8 ;  /* 0x0000000800007c02 */ /* 0x002fce0008000f00 */
.L_x_177:
[----:B-1----:R1:W2:Y:S02]  /*a4b0*/  SYNCS.PHASECHK.TRANS64.TRYWAIT P0, [R0+URZ], R3 ;  /* 0x00000003000075a7 */ /* 0x0022a400080011ff */
[----:B--2---:R-:W-:Y:S05]  /*a4c0*/  @!P0 NANOSLEEP.SYNCS 0x989680 ;  /* 0x009896800000895d */ /* 0x004fea0003900000 */
[----:B------:R-:W2:Y:S02]  /*a4d0*/  @!P0 SYNCS.PHASECHK.TRANS64 P0, [R0+URZ], R3 ;  /* 0x00000003000085a7 */ /* 0x000ea400080010ff */
[----:B--2---:R-:W-:Y:S05]  /*a4e0*/  @!P0 BRA `(.L_x_177) ;  /* 0xfffffffc00f08947 */ /* 0x004fea000383ffff */
[----:B------:R-:W-:Y:S05]  /*a4f0*/  BRA `(.L_x_178) ;  /* 0xffffff9800707947 */ /* 0x000fea000383ffff */
.L_x_81:
[----:B------:R-:W-:-:S07]  /*a500*/  MOV R0, UR8 ;  /* 0x0000000800007c02 */ /* 0x000fce0008000f00 */
.L_x_179:
[----:B-1----:R1:W2:Y:S02]  /*a510*/  SYNCS.PHASECHK.TRANS64.TRYWAIT P0, [R0+URZ], R3 ;  /* 0x00000003000075a7 */ /* 0x0022a400080011ff */
[----:B--2---:R-:W-:Y:S05]  /*a520*/  @!P0 NANOSLEEP.SYNCS 0x989680 ;  /* 0x009896800000895d */ /* 0x004fea0003900000 */
[----:B------:R-:W2:Y:S02]  /*a530*/  @!P0 SYNCS.PHASECHK.TRANS64 P0, [R0+URZ], R3 ;  /* 0x00000003000085a7 */ /* 0x000ea400080010ff */
[----:B--2---:R-:W-:Y:S05]  /*a540*/  @!P0 BRA `(.L_x_179) ;  /* 0xfffffffc00f08947 */ /* 0x004fea000383ffff */
[----:B------:R-:W-:Y:S05]  /*a550*/  BRA `(.L_x_180) ;  /* 0xffffff98007c7947 */ /* 0x000fea000383ffff */
.L_x_82:
[----:B------:R-:W-:-:S07]  /*a560*/  MOV R0, UR8 ;  /* 0x0000000800007c02 */ /* 0x000fce0008000f00 */
.L_x_181:
[----:B-1----:R1:W2:Y:S02]  /*a570*/  SYNCS.PHASECHK.TRANS64.TRYWAIT P0, [R0+URZ], R3 ;  /* 0x00000003000075a7 */ /* 0x0022a400080011ff */
[----:B--2---:R-:W-:Y:S05]  /*a580*/  @!P0 NANOSLEEP.SYNCS 0x989680 ;  /* 0x009896800000895d */ /* 0x004fea0003900000 */
[----:B------:R-:W2:Y:S02]  /*a590*/  @!P0 SYNCS.PHASECHK.TRANS64 P0, [R0+URZ], R3 ;  /* 0x00000003000085a7 */ /* 0x000ea400080010ff */
[----:B--2---:R-:W-:Y:S05]  /*a5a0*/  @!P0 BRA `(.L_x_181) ;  /* 0xfffffffc00f08947 */ /* 0x004fea000383ffff */
[----:B------:R-:W-:Y:S05]  /*a5b0*/  BRA `(.L_x_182) ;  /* 0xffffff9800887947 */ /* 0x000fea000383ffff */
.L_x_85:
[----:B------:R-:W-:-:S07]  /*a5c0*/  MOV R0, UR7 ;  /* 0x0000000700007c02 */ /* 0x000fce0008000f00 */
.L_x_183:
[----:B-1----:R1:W2:Y:S02]  /*a5d0*/  SYNCS.PHASECHK.TRANS64.TRYWAIT P1, [R0+URZ+0x150], R3 ;  /* 0x00015003000075a7 */ /* 0x0022a400080211ff */
[----:B--2---:R-:W-:Y:S05]  /*a5e0*/  @!P1 NANOSLEEP.SYNCS 0x989680 ;  /* 0x009896800000995d */ /* 0x004fea0003900000 */
[----:B------:R-:W2:Y:S02]  /*a5f0*/  @!P1 SYNCS.PHASECHK.TRANS64 P1, [R0+URZ+0x150], R3 ;  /* 0x00015003000095a7 */ /* 0x000ea400080210ff */
[----:B--2---:R-:W-:Y:S05]  /*a600*/  @!P1 BRA `(.L_x_183) ;  /* 0xfffffffc00f09947 */ /* 0x004fea000383ffff */
[----:B------:R-:W-:Y:S05]  /*a610*/  BRA `(.L_x_184) ;  /* 0xffffff9800d47947 */ /* 0x000fea000383ffff */
.L_x_90:
[----:B--2---:R2:W4:Y:S02]  /*a620*/  SYNCS.PHASECHK.TRANS64.TRYWAIT P0, [R0+URZ+0xd0], R3 ;  /* 0x0000d003000075a7 */ /* 0x00452400080011ff */
[----:B----4-:R-:W-:Y:S05]  /*a630*/  @!P0 NANOSLEEP.SYNCS 0x989680 ;  /* 0x009896800000895d */ /* 0x010fea0003900000 */
[----:B------:R-:W4:Y:S02]  /*a640*/  @!P0 SYNCS.PHASECHK.TRANS64 P0, [R0+URZ+0xd0], R3 ;  /* 0x0000d003000085a7 */ /* 0x000f2400080010ff */
[----:B----4-:R-:W-:Y:S05]  /*a650*/  @!P0 BRA `(.L_x_90) ;  /* 0xfffffffc00f08947 */ /* 0x010fea000383ffff */
[----:B------:R-:W-:Y:S05]  /*a660*/  BRA `(.L_x_185) ;  /* 0xffffff9c00e87947 */ /* 0x000fea000383ffff */
.L_x_93:
[----:B------:R-:W-:Y:S07]  /*a670*/  MOV R0, UR7 ;  /* 0x0000000700007c02 */ /* 0x000fee0008000f00 */
.L_x_186:
[----:B--2---:R2:W4:Y:S02]  /*a680*/  SYNCS.PHASECHK.TRANS64.TRYWAIT P0, [R0+URZ+0xc8], R3 ;  /* 0x0000c803000075a7 */ /* 0x00452400080011ff */
[----:B----4-:R-:W-:Y:S05]  /*a690*/  @!P0 NANOSLEEP.SYNCS 0x989680 ;  /* 0x009896800000895d */ /* 0x010fea0003900000 */
[----:B------:R-:W4:Y:S02]  /*a6a0*/  @!P0 SYNCS.PHASECHK.TRANS64 P0, [R0+URZ+0xc8], R3 ;  /* 0x0000c803000085a7 */ /* 0x000f2400080010ff */
[----:B----4-:R-:W-:Y:S05]  /*a6b0*/  @!P0 BRA `(.L_x_186) ;  /* 0xfffffffc00f08947 */ /* 0x010fea000383ffff */
[----:B------:R-:W-:Y:S05]  /*a6c0*/  BRA `(.L_x_92) ;  /* 0xffffffa000c87947 */ /* 0x000fea000383ffff */
.L_x_96:
[----:B------:R-:W-:Y:S07]  /*a6d0*/  MOV R3, UR7 ;  /* 0x0000000700037c02 */ /* 0x000fee0008000f00 */
.L_x_187:
[----:B-1----:R1:W2:Y:S02]  /*a6e0*/  SYNCS.PHASECHK.TRANS64.TRYWAIT P0, [R3+URZ+0xa0], R12 ;  /* 0x0000a00c030075a7 */ /* 0x0022a400080011ff */
[----:B--2---:R-:W-:Y:S05]  /*a6f0*/  @!P0 NANOSLEEP.SYNCS 0x989680 ;  /* 0x009896800000895d */ /* 0x004fea0003900000 */
[----:B------:R-:W2:Y:S02]  /*a700*/  @!P0 SYNCS.PHASECHK.TRANS64 P0, [R3+URZ+0xa0], R12 ;  /* 0x0000a00c030085a7 */ /* 0x000ea400080010ff */
[----:B--2---:R-:W-:Y:S05]  /*a710*/  @!P0 BRA `(.L_x_187) ;  /* 0xfffffffc00f08947 */ /* 0x004fea000383ffff */
[----:B------:R-:W-:Y:S05]  /*a720*/  BRA `(.L_x_188) ;  /* 0xffffffa400407947 */ /* 0x000fea000383ffff */
.L_x_97:
[----:B-1----:R-:W-:Y:S07]  /*a730*/  MOV R3, UR7 ;  /* 0x0000000700037c02 */ /* 0x002fee0008000f00 */
.L_x_189:
[----:B-1----:R1:W2:Y:S02]  /*a740*/  SYNCS.PHASECHK.TRANS64.TRYWAIT P0, [R3+URZ+0xa8], R12 ;  /* 0x0000a80c030075a7 */ /* 0x0022a400080011ff */
[----:B--2---:R-:W-:Y:S05]  /*a750*/  @!P0 NANOSLEEP.SYNCS 0x989680 ;  /* 0x009896800000895d */ /* 0x004fea0003900000 */
[----:B------:R-:W2:Y:S02]  /*a760*/  @!P0 SYNCS.PHASECHK.TRANS64 P0, [R3+URZ+0xa8], R12 ;  /* 0x0000a80c030085a7 */ /* 0x000ea400080010ff */
[----:B--2---:R-:W-:Y:S05]  /*a770*/  @!P0 BRA `(.L_x_189) ;  /* 0xfffffffc00f08947 */ /* 0x004fea000383ffff */
[----:B------:R-:W-:Y:S05]  /*a780*/  BRA `(.L_x_190) ;  /* 0xffffffa4009c7947 */ /* 0x000fea000383ffff */
.L_x_98:
[----:B-1----:R-:W-:Y:S07]  /*a790*/  MOV R3, UR7 ;  /* 0x0000000700037c02 */ /* 0x002fee0008000f00 */
.L_x_191:
[----:B-1----:R1:W2:Y:S02]  /*a7a0*/  SYNCS.PHASECHK.TRANS64.TRYWAIT P0, [R3+URZ+0xb0], R12 ;  /* 0x0000b00c030075a7 */ /* 0x0022a400080011ff */
[----:B--2---:R-:W-:Y:S05]  /*a7b0*/  @!P0 NANOSLEEP.SYNCS 0x989680 ;  /* 0x009896800000895d */ /* 0x004fea0003900000 */
[----:B------:R-:W2:Y:S02]  /*a7c0*/  @!P0 SYNCS.PHASECHK.TRANS64 P0, [R3+URZ+0xb0], R12 ;  /* 0x0000b00c030085a7 */ /* 0x000ea400080010ff */
[----:B--2---:R-:W-:Y:S05]  /*a7d0*/  @!P0 BRA `(.L_x_191) ;  /* 0xfffffffc00f08947 */ /* 0x004fea000383ffff */
[----:B------:R-:W-:Y:S05]  /*a7e0*/  BRA `(.L_x_192) ;  /* 0xffffffa400f87947 */ /* 0x000fea000383ffff */
.L_x_99:
[----:B------:R-:W-:Y:S07]  /*a7f0*/  MOV R3, UR7 ;  /* 0x0000000700037c02 */ /* 0x000fee0008000f00 */
.L_x_193:
[----:B-1----:R1:W2:Y:S02]  /*a800*/  SYNCS.PHASECHK.TRANS64.TRYWAIT P0, [R3+URZ+0xb8], R12 ;  /* 0x0000b80c030075a7 */ /* 0x0022a400080011ff */
[----:B--2---:R-:W-:Y:S05]  /*a810*/  @!P0 NANOSLEEP.SYNCS 0x989680 ;  /* 0x009896800000895d */ /* 0x004fea0003900000 */
[----:B------:R-:W2:Y:S02]  /*a820*/  @!P0 SYNCS.PHASECHK.TRANS64 P0, [R3+URZ+0xb8], R12 ;  /* 0x0000b80c030085a7 */ /* 0x000ea400080010ff */
[----:B--2---:R-:W-:Y:S05]  /*a830*/  @!P0 BRA `(.L_x_193) ;  /* 0xfffffffc00f08947 */ /* 0x004fea000383ffff */
[----:B------:R-:W-:Y:S05]  /*a840*/  BRA `(.L_x_194) ;  /* 0xffffffa800987947 */ /* 0x000fea000383ffff */
.L_x_101:
[----:B------:R-:W-:-:S07]  /*a850*/  MOV R0, UR7 ;  /* 0x0000000700007c02 */ /* 0x000fce0008000f00 */
.L_x_195:
[----:B-1----:R1:W4:Y:S02]  /*a860*/  SYNCS.PHASECHK.TRANS64.TRYWAIT P0, [R0+URZ+0xa0], R3 ;  /* 0x0000a003000075a7 */ /* 0x00232400080011ff */
[----:B----4-:R-:W-:Y:S05]  /*a870*/  @!P0 NANOSLEEP.SYNCS 0x989680 ;  /* 0x009896800000895d */ /* 0x010fea0003900000 */
[----:B------:R-:W4:Y:S02]  /*a880*/  @!P0 SYNCS.PHASECHK.TRANS64 P0, [R0+URZ+0xa0], R3 ;  /* 0x0000a003000085a7 */ /* 0x000f2400080010ff */
[----:B----4-:R-:W-:Y:S05]  /*a890*/  @!P0 BRA `(.L_x_195) ;  /* 0xfffffffc00f08947 */ /* 0x010fea000383ffff */
[----:B------:R-:W-:Y:S05]  /*a8a0*/  BRA `(.L_x_196) ;  /* 0xffffffac00207947 */ /* 0x000fea000383ffff */
.L_x_102:
[----:B-1----:R-:W-:-:S07]  /*a8b0*/  MOV R0, UR7 ;  /* 0x0000000700007c02 */ /* 0x002fce0008000f00 */
.L_x_197:
[----:B-1----:R1:W4:Y:S02]  /*a8c0*/  SYNCS.PHASECHK.TRANS64.TRYWAIT P0, [R0+URZ+0xa8], R3 ;  /* 0x0000a803000075a7 */ /* 0x00232400080011ff */
[----:B----4-:R-:W-:Y:S05]  /*a8d0*/  @!P0 NANOSLEEP.SYNCS 0x989680 ;  /* 0x009896800000895d */ /* 0x010fea0003900000 */
[----:B------:R-:W4:Y:S02]  /*a8e0*/  @!P0 SYNCS.PHASECHK.TRANS64 P0, [R0+URZ+0xa8], R3 ;  /* 0x0000a803000085a7 */ /* 0x000f2400080010ff */
[----:B----4-:R-:W-:Y:S05]  /*a8f0*/  @!P0 BRA `(.L_x_197) ;  /* 0xfffffffc00f08947 */ /* 0x010fea000383ffff */
[----:B------:R-:W-:Y:S05]  /*a900*/  BRA `(.L_x_198) ;  /* 0xffffffac00107947 */ /* 0x000fea000383ffff */
.L_x_103:
[----:B-1----:R-:W-:-:S07]  /*a910*/  MOV R0, UR7 ;  /* 0x0000000700007c02 */ /* 0x002fce0008000f00 */
.L_x_199:
[----:B-1----:R1:W4:Y:S02]  /*a920*/  SYNCS.PHASECHK.TRANS64.TRYWAIT P0, [R0+URZ+0xb0], R3 ;  /* 0x0000b003000075a7 */ /* 0x00232400080011ff */
[----:B----4-:R-:W-:Y:S05]  /*a930*/  @!P0 NANOSLEEP.SYNCS 0x989680 ;  /* 0x009896800000895d */ /* 0x010fea0003900000 */
[----:B------:R-:W4:Y:S02]  /*a940*/  @!P0 SYNCS.PHASECHK.TRANS64 P0, [R0+URZ+0xb0], R3 ;  /* 0x0000b003000085a7 */ /* 0x000f2400080010ff */
[----:B----4-:R-:W-:Y:S05]  /*a950*/  @!P0 BRA `(.L_x_199) ;  /* 0xfffffffc00f08947 */ /* 0x010fea000383ffff */
[----:B------:R-:W-:Y:S05]  /*a960*/  BRA `(.L_x_200) ;  /* 0xffffffac00007947 */ /* 0x000fea000383ffff */
.L_x_105:
[----:B--2---:R2:W3:Y:S02]  /*a970*/  SYNCS.PHASECHK.TRANS64.TRYWAIT P0, [R0+URZ+0xd0], R3 ;  /* 0x0000d003000075a7 */ /* 0x0044e400080011ff */
[----:B---3--:R-:W-:Y:S05]  /*a980*/  @!P0 NANOSLEEP.SYNCS 0x989680 ;  /* 0x009896800000895d */ /* 0x008fea0003900000 */
[----:B------:R-:W3:Y:S02]  /*a990*/  @!P0 SYNCS.PHASECHK.TRANS64 P0, [R0+URZ+0xd0], R3 ;  /* 0x0000d003000085a7 */ /* 0x000ee400080010ff */
[----:B---3--:R-:W-:Y:S05]  /*a9a0*/  @!P0 BRA `(.L_x_105) ;  /* 0xfffffffc00f08947 */ /* 0x008fea000383ffff */
[----:B------:R-:W-:Y:S05]  /*a9b0*/  BRA `(.L_x_201) ;  /* 0xffffffac00cc7947 */ /* 0x000fea000383ffff */
.L_x_116:
[----:B-1----:R1:W3:Y:S02]  /*a9c0*/  SYNCS.PHASECHK.TRANS64.TRYWAIT P1, [R3+URZ+0x80], R0 ;  /* 0x00008000030075a7 */ /* 0x0022e400080211ff */
[----:B---3--:R-:W-:Y:S05]  /*a9d0*/  @!P1 NANOSLEEP.SYNCS 0x989680 ;  /* 0x009896800000995d */ /* 0x008fea0003900000 */
[----:B------:R-:W3:Y:S02]  /*a9e0*/  @!P1 SYNCS.PHASECHK.TRANS64 P1, [R3+URZ+0x80], R0 ;  /* 0x00008000030095a7 */ /* 0x000ee400080210ff */
[----:B---3--:R-:W-:Y:S05]  /*a9f0*/  @!P1 BRA `(.L_x_116) ;  /* 0xfffffffc00f09947 */ /* 0x008fea000383ffff */
[----:B------:R-:W-:Y:S05]  /*aa00*/  BRA `(.L_x_115) ;  /* 0xffffffb800dc7947 */ /* 0x000fea000383ffff */
.L_x_118:
[----:B---3--:R3:W4:Y:S02]  /*aa10*/  SYNCS.PHASECHK.TRANS64.TRYWAIT P0, [R106+URZ+0xf0], R5 ;  /* 0x0000f0056a0075a7 */ /* 0x00872400080011ff */
[----:B----4-:R-:W-:Y:S05]  /*aa20*/  @!P0 NANOSLEEP.SYNCS 0x989680 ;  /* 0x009896800000895d */ /* 0x010fea0003900000 */
[----:B------:R-:W4:Y:S02]  /*aa30*/  @!P0 SYNCS.PHASECHK.TRANS64 P0, [R106+URZ+0xf0], R5 ;  /* 0x0000f0056a0085a7 */ /* 0x000f2400080010ff */
[----:B----4-:R-:W-:Y:S05]  /*aa40*/  @!P0 BRA `(.L_x_118) ;  /* 0xfffffffc00f08947 */ /* 0x010fea000383ffff */
[----:B------:R-:W-:Y:S05]  /*aa50*/  BRA `(.L_x_117) ;  /* 0xffffffbc00307947 */ /* 0x000fea000383ffff */
.L_x_126:
[----:B--2---:R2:W3:Y:S02]  /*aa60*/  SYNCS.PHASECHK.TRANS64.TRYWAIT P0, [R55+URZ+0x80], R0 ;  /* 0x00008000370075a7 */ /* 0x0044e400080011ff */
[----:B---3--:R-:W-:Y:S05]  /*aa70*/  @!P0 NANOSLEEP.SYNCS 0x989680 ;  /* 0x009896800000895d */ /* 0x008fea0003900000 */
[----:B------:R-:W3:Y:S02]  /*aa80*/  @!P0 SYNCS.PHASECHK.TRANS64 P0, [R55+URZ+0x80], R0 ;  /* 0x00008000370085a7 */ /* 0x000ee400080010ff */
[----:B---3--:R-:W-:Y:S05]  /*aa90*/  @!P0 BRA `(.L_x_126) ;  /* 0xfffffffc00f08947 */ /* 0x008fea000383ffff */
[----:B------:R-:W-:Y:S05]  /*aaa0*/  BRA `(.L_x_125) ;  /* 0xffffffc800407947 */ /* 0x000fea000383ffff */
.L_x_134:
[----:B--2---:R2:W3:Y:S02]  /*aab0*/  SYNCS.PHASECHK.TRANS64.TRYWAIT P0, [R73+URZ+0x80], R2 ;  /* 0x00008002490075a7 */ /* 0x0044e400080011ff */
[----:B---3--:R-:W-:Y:S05]  /*aac0*/  @!P0 NANOSLEEP.SYNCS 0x989680 ;  /* 0x009896800000895d */ /* 0x008fea0003900000 */
[----:B------:R-:W3:Y:S02]  /*aad0*/  @!P0 SYNCS.PHASECHK.TRANS64 P0, [R73+URZ+0x80], R2 ;  /* 0x00008002490085a7 */ /* 0x000ee400080010ff */
[----:B---3--:R-:W-:Y:S05]  /*aae0*/  @!P0 BRA `(.L_x_134) ;  /* 0xfffffffc00f08947 */ /* 0x008fea000383ffff */
[----:B------:R-:W-:Y:S05]  /*aaf0*/  BRA `(.L_x_133) ;  /* 0xffffffd4008c7947 */ /* 0x000fea000383ffff */
.L_x_142:
[----:B--2---:R2:W3:Y:S02]  /*ab00*/  SYNCS.PHASECHK.TRANS64.TRYWAIT P0, [R76+URZ+0x80], R3 ;  /* 0x000080034c0075a7 */ /* 0x0044e400080011ff */
[----:B---3--:R-:W-:Y:S05]  /*ab10*/  @!P0 NANOSLEEP.SYNCS 0x989680 ;  /* 0x009896800000895d */ /* 0x008fea0003900000 */
[----:B------:R-:W3:Y:S02]  /*ab20*/  @!P0 SYNCS.PHASECHK.TRANS64 P0, [R76+URZ+0x80], R3 ;  /* 0x000080034c0085a7 */ /* 0x000ee400080010ff */
[----:B---3--:R-:W-:Y:S05]  /*ab30*/  @!P0 BRA `(.L_x_142) ;  /* 0xfffffffc00f08947 */ /* 0x008fea000383ffff */
[----:B------:R-:W-:Y:S05]  /*ab40*/  BRA `(.L_x_141) ;  /* 0xffffffe000e07947 */ /* 0x000fea000383ffff */
        .weak           $__internal_0_$__cuda_sm10x_tcgen05_guardrail_trap_col_being_dealloced_not_returned_by_alloc
        .type           $__internal_0_$__cuda_sm10x_tcgen05_guardrail_trap_col_being_dealloced_not_returned_by_alloc,@function
        .size           $__internal_0_$__cuda_sm10x_tcgen05_guardrail_trap_col_being_dealloced_not_returned_by_alloc,($__internal_1_$__cuda_sm10x_tcgen05_guardrail_trap_phase_invalid_during_alloc - $__internal_0_$__cuda_sm10x_tcgen05_guardrail_trap_col_being_dealloced_not_returned_by_alloc)
$__internal_0_$__cuda_sm10x_tcgen05_guardrail_trap_col_being_dealloced_not_returned_by_alloc:
[----:B------:R-:W-:Y:S05]  /*ab50*/  BPT.TRAP 0x1 ;  /* 0x000000040000795c */ /* 0x000fea0000300000 */
[----:B------:R-:W-:-:S04]  /*ab60*/  HFMA2 R3, -RZ, RZ, 0, 0 ;  /* 0x00000000ff037431 */ /* 0x000fc800000001ff */
[----:B------:R-:W-:Y:S05]  /*ab70*/  RET.REL.NODEC R2 `(_ZN7cutlass13device_kernelINS_4gemm6kernel13GemmUniversalIN4cute5tupleIJiiiiEEENS1_10collective13CollectiveMmaINS1_35MainloopSm100TmaUmmaWarpSpecializedILi8ELi2ELi4ENS5_IJNS4_1CILi2EEENSA_ILi1EEESC_EEEEENS5_IJNSA_ILi128EEENSA_ILi256EEESF_EEEaNS5_IJlSC_lEEEaSI_NS4_8TiledMMAINS4_8MMA_AtomIJNS4_21SM100_MMA_S8_2x1SM_SSIaaiLi128ELi256ELNS4_4UMMA5MajorE0ELSN_0ELNSM_8SaturateE0EEEEEENS4_6LayoutINS5_IJSC_SC_SC_EEENS5_IJNSA_ILi0EEEST_ST_EEEEENS5_IJNS4_10UnderscoreESW_SW_EEEEENS4_18SM100_TMA_2SM_LOADENS4_14ComposedLayoutINS4_7SwizzleILi3ELi4ELi3EEENS4_18smem_ptr_flag_bitsILi8EEENSR_INS5_IJNSA_ILi8EEESF_EEENS5_IJSF_SC_EEEEEEEvNS4_8identityESZ_S19_vS1A_EENS_8epilogue10collective18CollectiveEpilogueINS1C_23Sm100TmaWarpSpecializedILi4ELi2ELi32ELb0ELb0EEEJNS5_IJNSA_ILi64EEESG_SF_EEENS5_IJNSR_IS1H_SC_EENSR_INS5_IJNSA_ILi32EEESB_EEENS5_IJSC_SF_EEEEEEEEaSI_aSI_NS1C_6fusion15FusionCallbacksIS1G_NS1P_17LinearCombinationIaiaiLNS_15FloatRoundStyleE2EEES1I_S1O_JEEENS4_5SM1004TMEM4LOAD26SM100_TMEM_LOAD_32dp32b32xENS4_13SM90_TMA_LOADENS10_INS11_ILi1ELi4ELi3EEES14_NSR_INS5_IJS15_S1K_EEENS5_IJS1K_SC_EEEEEEENS4_39AutoVectorizingCopyWithAssumedAlignmentILi128EEENS4_14SM90_TMA_STOREES24_S26_S26_EEEvvEEEEvNT_6ParamsE) ;  /* 0xffffff5402207950 */ /* 0x000fea0003c3ffff */
        .weak           $__internal_1_$__cuda_sm10x_tcgen05_guardrail_trap_phase_invalid_during_alloc
        .type           $__internal_1_$__cuda_sm10x_tcgen05_guardrail_trap_phase_invalid_during_alloc,@function
        .size           $__internal_1_$__cuda_sm10x_tcgen05_guardrail_trap_phase_invalid_during_alloc,($__internal_2_$__cuda_sm10x_tcgen05_guardrail_trap_unallocated_columns_being_dealloced - $__internal_1_$__cuda_sm10x_tcgen05_guardrail_trap_phase_invalid_during_alloc)
$__internal_1_$__cuda_sm10x_tcgen05_guardrail_trap_phase_invalid_during_alloc:
[----:B------:R-:W-:Y:S05]  /*ab80*/  BPT.TRAP 0x1 ;  /* 0x000000040000795c */ /* 0x000fea0000300000 */
[----:B------:R-:W-:-:S04]  /*ab90*/  MOV R3, 0x0 ;  /* 0x0000000000037802 */ /* 0x000fc80000000f00 */
[----:B------:R-:W-:Y:S05]  /*aba0*/  RET.REL.NODEC R2 `(_ZN7cutlass13device_kernelINS_4gemm6kernel13GemmUniversalIN4cute5tupleIJiiiiEEENS1_10collective13CollectiveMmaINS1_35MainloopSm100TmaUmmaWarpSpecializedILi8ELi2ELi4ENS5_IJNS4_1CILi2EEENSA_ILi1EEESC_EEEEENS5_IJNSA_ILi128EEENSA_ILi256EEESF_EEEaNS5_IJlSC_lEEEaSI_NS4_8TiledMMAINS4_8MMA_AtomIJNS4_21SM100_MMA_S8_2x1SM_SSIaaiLi128ELi256ELNS4_4UMMA5MajorE0ELSN_0ELNSM_8SaturateE0EEEEEENS4_6LayoutINS5_IJSC_SC_SC_EEENS5_IJNSA_ILi0EEEST_ST_EEEEENS5_IJNS4_10UnderscoreESW_SW_EEEEENS4_18SM100_TMA_2SM_LOADENS4_14ComposedLayoutINS4_7SwizzleILi3ELi4ELi3EEENS4_18smem_ptr_flag_bitsILi8EEENSR_INS5_IJNSA_ILi8EEESF_EEENS5_IJSF_SC_EEEEEEEvNS4_8identityESZ_S19_vS1A_EENS_8epilogue10collective18CollectiveEpilogueINS1C_23Sm100TmaWarpSpecializedILi4ELi2ELi32ELb0ELb0EEEJNS5_IJNSA_ILi64EEESG_SF_EEENS5_IJNSR_IS1H_SC_EENSR_INS5_IJNSA_ILi32EEESB_EEENS5_IJSC_SF_EEEEEEEEaSI_aSI_NS1C_6fusion15FusionCallbacksIS1G_NS1P_17LinearCombinationIaiaiLNS_15FloatRoundStyleE2EEES1I_S1O_JEEENS4_5SM1004TMEM4LOAD26SM100_TMEM_LOAD_32dp32b32xENS4_13SM90_TMA_LOADENS10_INS11_ILi1ELi4ELi3EEES14_NSR_INS5_IJS15_S1K_EEENS5_IJS1K_SC_EEEEEEENS4_39AutoVectorizingCopyWithAssumedAlignmentILi128EEENS4_14SM90_TMA_STOREES24_S26_S26_EEEvvEEEEvNT_6ParamsE) ;  /* 0xffffff5402147950 */ /* 0x000fea0003c3ffff */
        .weak           $__internal_2_$__cuda_sm10x_tcgen05_guardrail_trap_unallocated_columns_being_dealloced
        .type           $__internal_2_$__cuda_sm10x_tcgen05_guardrail_trap_unallocated_columns_being_dealloced,@function
        .size           $__internal_2_$__cuda_sm10x_tcgen05_guardrail_trap_unallocated_columns_being_dealloced,(.L_x_203 - $__internal_2_$__cuda_sm10x_tcgen05_guardrail_trap_unallocated_columns_being_dealloced)
$__internal_2_$__cuda_sm10x_tcgen05_guardrail_trap_unallocated_columns_being_dealloced:
[----:B------:R-:W-:Y:S05]  /*abb0*/  BPT.TRAP 0x1 ;  /* 0x000000040000795c */ /* 0x000fea0000300000 */
[----:B------:R-:W-:-:S04]  /*abc0*/  HFMA2 R3, -RZ, RZ, 0, 0 ;  /* 0x00000000ff037431 */ /* 0x000fc800000001ff */
[----:B------:R-:W-:Y:S05]  /*abd0*/  RET.REL.NODEC R2 `(_ZN7cutlass13device_kernelINS_4gemm6kernel13GemmUniversalIN4cute5tupleIJiiiiEEENS1_10collective13CollectiveMmaINS1_35MainloopSm100TmaUmmaWarpSpecializedILi8ELi2ELi4ENS5_IJNS4_1CILi2EEENSA_ILi1EEESC_EEEEENS5_IJNSA_ILi128EEENSA_ILi256EEESF_EEEaNS5_IJlSC_lEEEaSI_NS4_8TiledMMAINS4_8MMA_AtomIJNS4_21SM100_MMA_S8_2x1SM_SSIaaiLi128ELi256ELNS4_4UMMA5MajorE0ELSN_0ELNSM_8SaturateE0EEEEEENS4_6LayoutINS5_IJSC_SC_SC_EEENS5_IJNSA_ILi0EEEST_ST_EEEEENS5_IJNS4_10UnderscoreESW_SW_EEEEENS4_18SM100_TMA_2SM_LOADENS4_14ComposedLayoutINS4_7SwizzleILi3ELi4ELi3EEENS4_18smem_ptr_flag_bitsILi8EEENSR_INS5_IJNSA_ILi8EEESF_EEENS5_IJSF_SC_EEEEEEEvNS4_8identityESZ_S19_vS1A_EENS_8epilogue10collective18CollectiveEpilogueINS1C_23Sm100TmaWarpSpecializedILi4ELi2ELi32ELb0ELb0EEEJNS5_IJNSA_ILi64EEESG_SF_EEENS5_IJNSR_IS1H_SC_EENSR_INS5_IJNSA_ILi32EEESB_EEENS5_IJSC_SF_EEEEEEEEaSI_aSI_NS1C_6fusion15FusionCallbacksIS1G_NS1P_17LinearCombinationIaiaiLNS_15FloatRoundStyleE2EEES1I_S1O_JEEENS4_5SM1004TMEM4LOAD26SM100_TMEM_LOAD_32dp32b32xENS4_13SM90_TMA_LOADENS10_INS11_ILi1ELi4ELi3EEES14_NSR_INS5_IJS15_S1K_EEENS5_IJS1K_SC_EEEEEEENS4_39AutoVectorizingCopyWithAssumedAlignmentILi128EEENS4_14SM90_TMA_STOREES24_S26_S26_EEEvvEEEEvNT_6ParamsE) ;  /* 0xffffff5402087950 */ /* 0x000fea0003c3ffff */
.L_x_202:
[----:B------:R-:W-:-:S00]  /*abe0*/  BRA `(.L_x_202) ;  /* 0xfffffffc00fc7947 */ /* 0x000fc0000383ffff */
[----:B------:R-:W-:-:S00]  /*abf0*/  NOP ;  /* 0x0000000000007918 */ /* 0x000fc00000000000 */
        /* <DEDUP_REMOVED lines=8> */
.L_x_203:


//--------------------- .nv.global.init           --------------------------
	.section	.nv.global.init,"aw",@progbits
.nv.global.init:
	.type		$str$27,@object
	.size		$str$27,($str$28 - $str$27)
$str$27:
        /*0000*/ 	.byte	0x28, 0x61, 0x64, 0x64, 0x72, 0x65, 0x73, 0x73, 0x20, 0x26, 0x20, 0x6d, 0x61, 0x73, 0x6b, 0x29
        /*0010*/ 	.byte	0x20, 0x3d, 0x3d, 0x20, 0x30, 0x00
	.type		$str$28,@object
	.size		$str$28,($str$26 - $str$28)
$str$28:
        /*0016*/ 	.byte	0x2f, 0x74, 0x6d, 0x70, 0x2f, 0x63, 0x75, 0x74, 0x6c, 0x61, 0x73, 0x73, 0x5f, 0x73, 0x77, 0x65
        /*0026*/ 	.byte	0x65, 0x70, 0x5f, 0x73, 0x72, 0x63, 0x2f, 0x69, 0x6e, 0x63, 0x6c, 0x75, 0x64, 0x65, 0x2f, 0x63
        /*0036*/ 	.byte	0x75, 0x74, 0x65, 0x2f, 0x70, 0x6f, 0x69, 0x6e, 0x74, 0x65, 0x72, 0x5f, 0x66, 0x6c, 0x61, 0x67
        /*0046*/ 	.byte	0x67, 0x65, 0x64, 0x2e, 0x68, 0x70, 0x70, 0x00
	.type		$str$26,@object
	.size		$str$26,($str$25 - $str$26)
$str$26:
        /*004e*/ 	.byte	0x2f, 0x74, 0x6d, 0x70, 0x2f, 0x63, 0x75, 0x74, 0x6c, 0x61, 0x73, 0x73, 0x5f, 0x73, 0x77, 0x65
        /*005e*/ 	.byte	0x65, 0x70, 0x5f, 0x73, 0x72, 0x63, 0x2f, 0x69, 0x6e, 0x63, 0x6c, 0x75, 0x64, 0x65, 0x2f, 0x63
        /*006e*/ 	.byte	0x75, 0x74, 0x65, 0x2f, 0x61, 0x74, 0x6f, 0x6d, 0x2f, 0x63, 0x6f, 0x70, 0x79, 0x5f, 0x74, 0x72
        /*007e*/ 	.byte	0x61, 0x69, 0x74, 0x73, 0x5f, 0x73, 0x6d, 0x31, 0x30, 0x30, 0x2e, 0x68, 0x70, 0x70, 0x00
	.type		$str$25,@object
	.size		$str$25,(__unnamed_1 - $str$25)
$str$25:
        /*008d*/ 	.byte	0x28, 0x28, 0x75, 0x69, 0x6e, 0x74, 0x33, 0x32, 0x5f, 0x74, 0x28, 0x74, 0x68, 0x72, 0x65, 0x61
        /*009d*/ 	.byte	0x64, 0x49, 0x64, 0x78, 0x2e, 0x78, 0x29, 0x20, 0x2f, 0x20, 0x33, 0x32, 0x29, 0x20, 0x25, 0x20
        /*00ad*/ 	.byte	0x34, 0x29, 0x20, 0x3d, 0x3d, 0x20, 0x28, 0x28, 0x28, 0x74, 0x6d, 0x65, 0x6d, 0x5f, 0x61, 0x64
        /*00bd*/ 	.byte	0x64, 0x72, 0x20, 0x3e, 0x3e, 0x20, 0x31, 0x36, 0x29, 0x20, 0x2f, 0x20, 0x33, 0x32, 0x29, 0x20
        /*00cd*/ 	.byte	0x25, 0x20, 0x34, 0x29, 0x00
	.type		__unnamed_1,@object
	.size		__unnamed_1,(__unnamed_2 - __unnamed_1)
__unnamed_1:
        /*00d2*/ 	.byte	0x61, 0x75, 0x74, 0x6f, 0x20, 0x63, 0x75, 0x74, 0x65, 0x3a, 0x3a, 0x61, 0x73, 0x5f, 0x70, 0x6f
        /* <DEDUP_REMOVED lines=24> */
        /*0262*/ 	.byte	0x3e, 0x3e, 0x5d, 0x00
	.type		__unnamed_2,@object
	.size		__unnamed_2,(__unnamed_3 - __unnamed_2)
__unnamed_2:
        /* <DEDUP_REMOVED lines=26> */
	.type		__unnamed_3,@object
	.size		__unnamed_3,(.L_3 - __unnamed_3)
__unnamed_3:
        /* <DEDUP_REMOVED lines=41> */
.L_3:


//--------------------- .nv.shared._ZN7cutlass13device_kernelINS_4gemm6kernel13GemmUniversalIN4cute5tupleIJiiiiEEENS1_10collective13CollectiveMmaINS1_35MainloopSm100TmaUmmaWarpSpecializedILi8ELi2ELi4ENS5_IJNS4_1CILi2EEENSA_ILi1EEESC_EEEEENS5_IJNSA_ILi128EEENSA_ILi256EEESF_EEEaNS5_IJlSC_lEEEaSI_NS4_8TiledMMAINS4_8MMA_AtomIJNS4_21SM100_MMA_S8_2x1SM_SSIaaiLi128ELi256ELNS4_4UMMA5MajorE0ELSN_0ELNSM_8SaturateE0EEEEEENS4_6LayoutINS5_IJSC_SC_SC_EEENS5_IJNSA_ILi0EEEST_ST_EEEEENS5_IJNS4_10UnderscoreESW_SW_EEEEENS4_18SM100_TMA_2SM_LOADENS4_14ComposedLayoutINS4_7SwizzleILi3ELi4ELi3EEENS4_18smem_ptr_flag_bitsILi8EEENSR_INS5_IJNSA_ILi8EEESF_EEENS5_IJSF_SC_EEEEEEEvNS4_8identityESZ_S19_vS1A_EENS_8epilogue10collective18CollectiveEpilogueINS1C_23Sm100TmaWarpSpecializedILi4ELi2ELi32ELb0ELb0EEEJNS5_IJNSA_ILi64EEESG_SF_EEENS5_IJNSR_IS1H_SC_EENSR_INS5_IJNSA_ILi32EEESB_EEENS5_IJSC_SF_EEEEEEEEaSI_aSI_NS1C_6fusion15FusionCallbacksIS1G_NS1P_17LinearCombinationIaiaiLNS_15FloatRoundStyleE2EEES1I_S1O_JEEENS4_5SM1004TMEM4LOAD26SM100_TMEM_LOAD_32dp32b32xENS4_13SM90_TMA_LOADENS10_INS11_ILi1ELi4ELi3EEES14_NSR_INS5_IJS15_S1K_EEENS5_IJS1K_SC_EEEEEEENS4_39AutoVectorizingCopyWithAssumedAlignmentILi128EEENS4_14SM90_TMA_STOREES24_S26_S26_EEEvvEEEEvNT_6ParamsE --------------------------
	.section	.nv.shared._ZN7cutlass13device_kernelINS_4gemm6kernel13GemmUniversalIN4cute5tupleIJiiiiEEENS1_10collective13CollectiveMmaINS1_35MainloopSm100TmaUmmaWarpSpecializedILi8ELi2ELi4ENS5_IJNS4_1CILi2EEENSA_ILi1EEESC_EEEEENS5_IJNSA_ILi128EEENSA_ILi256EEESF_EEEaNS5_IJlSC_lEEEaSI_NS4_8TiledMMAINS4_8MMA_AtomIJNS4_21SM100_MMA_S8_2x1SM_SSIaaiLi128ELi256ELNS4_4UMMA5MajorE0ELSN_0ELNSM_8SaturateE0EEEEEENS4_6LayoutINS5_IJSC_SC_SC_EEENS5_IJNSA_ILi0EEEST_ST_EEEEENS5_IJNS4_10UnderscoreESW_SW_EEEEENS4_18SM100_TMA_2SM_LOADENS4_14ComposedLayoutINS4_7SwizzleILi3ELi4ELi3EEENS4_18smem_ptr_flag_bitsILi8EEENSR_INS5_IJNSA_ILi8EEESF_EEENS5_IJSF_SC_EEEEEEEvNS4_8identityESZ_S19_vS1A_EENS_8epilogue10collective18CollectiveEpilogueINS1C_23Sm100TmaWarpSpecializedILi4ELi2ELi32ELb0ELb0EEEJNS5_IJNSA_ILi64EEESG_SF_EEENS5_IJNSR_IS1H_SC_EENSR_INS5_IJNSA_ILi32EEESB_EEENS5_IJSC_SF_EEEEEEEEaSI_aSI_NS1C_6fusion15FusionCallbacksIS1G_NS1P_17LinearCombinationIaiaiLNS_15FloatRoundStyleE2EEES1I_S1O_JEEENS4_5SM1004TMEM4LOAD26SM100_TMEM_LOAD_32dp32b32xENS4_13SM90_TMA_LOADENS10_INS11_ILi1ELi4ELi3EEES14_NSR_INS5_IJS15_S1K_EEENS5_IJS1K_SC_EEEEEEENS4_39AutoVectorizingCopyWithAssumedAlignmentILi128EEENS4_14SM90_TMA_STOREES24_S26_S26_EEEvvEEEEvNT_6ParamsE,"aw",@nobits
	.sectionflags	@""
	.align	16
	.zero		1024


//--------------------- .nv.shared.reserved.0     --------------------------
	.section	.nv.shared.reserved.0,"aw",@nobits
	.weak		__nv_reservedSMEM_offset_0_alias
	.size		__nv_reservedSMEM_offset_0_alias, 0, 64
	.other		__nv_reservedSMEM_offset_0_alias,@"STO_CUDA_RESERVED_SHARED STV_DEFAULT"
__nv_reservedSMEM_offset_0_alias:
	.zero		0
.nv.shared.reserved.0:
	.zero		64
	.weak		__nv_reservedSMEM_tcgen05_partition
	.type		__nv_reservedSMEM_tcgen05_partition,@object
	.size		__nv_reservedSMEM_tcgen05_partition,(.L_0 - __nv_reservedSMEM_tcgen05_partition)
__nv_reservedSMEM_tcgen05_partition:
	.zero		32
.L_0:


//--------------------- .nv.global                --------------------------
	.section	.nv.global,"aw",@nobits
.nv.global:
	.type		_ZN40_INTERNAL_2083e07e_4_k_cu_0ad96d72_296914cute1_E,@object
	.size		_ZN40_INTERNAL_2083e07e_4_k_cu_0ad96d72_296914cute1_E,(_ZN40_INTERNAL_2083e07e_4_k_cu_0ad96d72_296914cuda3std3__45__cpo6cbeginE - _ZN40_INTERNAL_2083e07e_4_k_cu_0ad96d72_296914cute1_E)
_ZN40_INTERNAL_2083e07e_4_k_cu_0ad96d72_296914cute1_E:
	.zero		1
	.type		_ZN40_INTERNAL_2083e07e_4_k_cu_0ad96d72_296914cuda3std3__45__cpo6cbeginE,@object
	.size		_ZN40_INTERNAL_2083e07e_4_k_cu_0ad96d72_296914cuda3std3__45__cpo6cbeginE,(_ZN40_INTERNAL_2083e07e_4_k_cu_0ad96d72_296914cuda3std3__48in_placeE - _ZN40_INTERNAL_2083e07e_4_k_cu_0ad96d72_296914cuda3std3__45__cpo6cbeginE)
_ZN40_INTERNAL_2083e07e_4_k_cu_0ad96d72_296914cuda3std3__45__cpo6cbeginE:
	.zero		1
	.type		_ZN40_INTERNAL_2083e07e_4_k_cu_0ad96d72_296914cuda3std3__48in_placeE,@object
	.size		_ZN40_INTERNAL_2083e07e_4_k_cu_0ad96d72_296914cuda3std3__48in_placeE,(_ZN40_INTERNAL_2083e07e_4_k_cu_0ad96d72_296914cuda3std6ranges3__45__cpo9iter_moveE - _ZN40_INTERNAL_2083e07e_4_k_cu_0ad96d72_296914cuda3std3__48in_placeE)
_ZN40_INTERNAL_2083e07e_4_k_cu_0ad96d72_296914cuda3std3__48in_placeE:
	.zero		1
	.type		_ZN40_INTERNAL_2083e07e_4_k_cu_0ad96d72_296914cuda3std6ranges3__45__cpo9iter_moveE,@object
	.size		_ZN40_INTERNAL_2083e07e_4_k_cu_0ad96d72_296914cuda3std6ranges3__45__cpo9iter_moveE,(_ZN40_INTERNAL_2083e07e_4_k_cu_0ad96d72_296914cuda3std3__45__cpo5beginE - _ZN40_INTERNAL_2083e07e_4_k_cu_0ad96d72_296914cuda3std6ranges3__45__cpo9iter_moveE)
_ZN40_INTERNAL_2083e07e_4_k_cu_0ad96d72_296914cuda3std6ranges3__45__cpo9iter_moveE:
	.zero		1
	.type		_ZN40_INTERNAL_2083e07e_4_k_cu_0ad96d72_296914cuda3std3__45__cpo5beginE,@object
	.size		_ZN40_INTERNAL_2083e07e_4_k_cu_0ad96d72_296914cuda3std3__45__cpo5beginE,(_ZN40_INTERNAL_2083e07e_4_k_cu_0ad96d72_296914cuda3std3__442_GLOBAL__N__2083e07e_4_k_cu_0ad96d72_296916ignoreE - _ZN40_INTERNAL_2083e07e_4_k_cu_0ad96d72_296914cuda3std3__45__cpo5beginE)
_ZN40_INTERNAL_2083e07e_4_k_cu_0ad96d72_296914cuda3std3__45__cpo5beginE:
	.zero		1
	.type		_ZN40_INTERNAL_2083e07e_4_k_cu_0ad96d72_296914cuda3std3__442_GLOBAL__N__2083e07e_4_k_cu_0ad96d72_296916ignoreE,@object
	.size		_ZN40_INTERNAL_2083e07e_4_k_cu_0ad96d72_296914cuda3std3__442_GLOBAL__N__2083e07e_4_k_cu_0ad96d72_296916ignoreE,(_ZN40_INTERNAL_2083e07e_4_k_cu_0ad96d72_296914cute7productE - _ZN40_INTERNAL_2083e07e_4_k_cu_0ad96d72_296914cuda3std3__442_GLOBAL__N__2083e07e_4_k_cu_0ad96d72_296916ignoreE)
_ZN40_INTERNAL_2083e07e_4_k_cu_0ad96d72_296914cuda3std3__442_GLOBAL__N__2083e07e_4_k_cu_0ad96d72_296916ignoreE:
	.zero		1
	.type		_ZN40_INTERNAL_2083e07e_4_k_cu_0ad96d72_296914cute7productE,@object
	.size		_ZN40_INTERNAL_2083e07e_4_k_cu_0ad96d72_296914cute7productE,(_ZN40_INTERNAL_2083e07e_4_k_cu_0ad96d72_296914cuda3std3__45__cpo3endE - _ZN40_INTERNAL_2083e07e_4_k_cu_0ad96d72_296914cute7productE)
_ZN40_INTERNAL_2083e07e_4_k_cu_0ad96d72_296914cute7productE:
	.zero		1
	.type		_ZN40_INTERNAL_2083e07e_4_k_cu_0ad96d72_296914cuda3std3__45__cpo3endE,@object
	.size		_ZN40_INTERNAL_2083e07e_4_k_cu_0ad96d72_296914cuda3std3__45__cpo3endE,(_ZN40_INTERNAL_2083e07e_4_k_cu_0ad96d72_296914cuda3std3__419piecewise_constructE - _ZN40_INTERNAL_2083e07e_4_k_cu_0ad96d72_296914cuda3std3__45__cpo3endE)
_ZN40_INTERNAL_2083e07e_4_k_cu_0ad96d72_296914cuda3std3__45__cpo3endE:
	.zero		1
	.type		_ZN40_INTERNAL_2083e07e_4_k_cu_0ad96d72_296914cuda3std3__419piecewise_constructE,@object
	.size		_ZN40_INTERNAL_2083e07e_4_k_cu_0ad96d72_296914cuda3std3__419piecewise_constructE,(_ZN40_INTERNAL_2083e07e_4_k_cu_0ad96d72_296914cuda3std3__45__cpo4cendE - _ZN40_INTERNAL_2083e07e_4_k_cu_0ad96d72_296914cuda3std3__419piecewise_constructE)
_ZN40_INTERNAL_2083e07e_4_k_cu_0ad96d72_296914cuda3std3__419piecewise_constructE:
	.zero		1
	.type		_ZN40_INTERNAL_2083e07e_4_k_cu_0ad96d72_296914cuda3std3__45__cpo4cendE,@object
	.size		_ZN40_INTERNAL_2083e07e_4_k_cu_0ad96d72_296914cuda3std3__45__cpo4cendE,(_ZN40_INTERNAL_2083e07e_4_k_cu_0ad96d72_296914cuda3std6ranges3__45__cpo4swapE - _ZN40_INTERNAL_2083e07e_4_k_cu_0ad96d72_296914cuda3std3__45__cpo4cendE)
_ZN40_INTERNAL_2083e07e_4_k_cu_0ad96d72_296914cuda3std3__45__cpo4cendE:
	.zero		1
	.type		_ZN40_INTERNAL_2083e07e_4_k_cu_0ad96d72_296914cuda3std6ranges3__45__cpo4swapE,@object
	.size		_ZN40_INTERNAL_2083e07e_4_k_cu_0ad96d72_296914cuda3std6ranges3__45__cpo4swapE,(.L_11 - _ZN40_INTERNAL_2083e07e_4_k_cu_0ad96d72_296914cuda3std6ranges3__45__cpo4swapE)
_ZN40_INTERNAL_2083e07e_4_k_cu_0ad96d72_296914cuda3std6ranges3__45__cpo4swapE:
	.zero		1
.L_11:


//--------------------- .nv.constant0._ZN7cutlass13device_kernelINS_4gemm6kernel13GemmUniversalIN4cute5tupleIJiiiiEEENS1_10collective13CollectiveMmaINS1_35MainloopSm100TmaUmmaWarpSpecializedILi8ELi2ELi4ENS5_IJNS4_1CILi2EEENSA_ILi1EEESC_EEEEENS5_IJNSA_ILi128EEENSA_ILi256EEESF_EEEaNS5_IJlSC_lEEEaSI_NS4_8TiledMMAINS4_8MMA_AtomIJNS4_21SM100_MMA_S8_2x1SM_SSIaaiLi128ELi256ELNS4_4UMMA5MajorE0ELSN_0ELNSM_8SaturateE0EEEEEENS4_6LayoutINS5_IJSC_SC_SC_EEENS5_IJNSA_ILi0EEEST_ST_EEEEENS5_IJNS4_10UnderscoreESW_SW_EEEEENS4_18SM100_TMA_2SM_LOADENS4_14ComposedLayoutINS4_7SwizzleILi3ELi4ELi3EEENS4_18smem_ptr_flag_bitsILi8EEENSR_INS5_IJNSA_ILi8EEESF_EEENS5_IJSF_SC_EEEEEEEvNS4_8identityESZ_S19_vS1A_EENS_8epilogue10collective18CollectiveEpilogueINS1C_23Sm100TmaWarpSpecializedILi4ELi2ELi32ELb0ELb0EEEJNS5_IJNSA_ILi64EEESG_SF_EEENS5_IJNSR_IS1H_SC_EENSR_INS5_IJNSA_ILi32EEESB_EEENS5_IJSC_SF_EEEEEEEEaSI_aSI_NS1C_6fusion15FusionCallbacksIS1G_NS1P_17LinearCombinationIaiaiLNS_15FloatRoundStyleE2EEES1I_S1O_JEEENS4_5SM1004TMEM4LOAD26SM100_TMEM_LOAD_32dp32b32xENS4_13SM90_TMA_LOADENS10_INS11_ILi1ELi4ELi3EEES14_NSR_INS5_IJS15_S1K_EEENS5_IJS1K_SC_EEEEEEENS4_39AutoVectorizingCopyWithAssumedAlignmentILi128EEENS4_14SM90_TMA_STOREES24_S26_S26_EEEvvEEEEvNT_6ParamsE --------------------------
	.section	.nv.constant0._ZN7cutlass13device_kernelINS_4gemm6kernel13GemmUniversalIN4cute5tupleIJiiiiEEENS1_10collective13CollectiveMmaINS1_35MainloopSm100TmaUmmaWarpSpecializedILi8ELi2ELi4ENS5_IJNS4_1CILi2EEENSA_ILi1EEESC_EEEEENS5_IJNSA_ILi128EEENSA_ILi256EEESF_EEEaNS5_IJlSC_lEEEaSI_NS4_8TiledMMAINS4_8MMA_AtomIJNS4_21SM100_MMA_S8_2x1SM_SSIaaiLi128ELi256ELNS4_4UMMA5MajorE0ELSN_0ELNSM_8SaturateE0EEEEEENS4_6LayoutINS5_IJSC_SC_SC_EEENS5_IJNSA_ILi0EEEST_ST_EEEEENS5_IJNS4_10UnderscoreESW_SW_EEEEENS4_18SM100_TMA_2SM_LOADENS4_14ComposedLayoutINS4_7SwizzleILi3ELi4ELi3EEENS4_18smem_ptr_flag_bitsILi8EEENSR_INS5_IJNSA_ILi8EEESF_EEENS5_IJSF_SC_EEEEEEEvNS4_8identityESZ_S19_vS1A_EENS_8epilogue10collective18CollectiveEpilogueINS1C_23Sm100TmaWarpSpecializedILi4ELi2ELi32ELb0ELb0EEEJNS5_IJNSA_ILi64EEESG_SF_EEENS5_IJNSR_IS1H_SC_EENSR_INS5_IJNSA_ILi32EEESB_EEENS5_IJSC_SF_EEEEEEEEaSI_aSI_NS1C_6fusion15FusionCallbacksIS1G_NS1P_17LinearCombinationIaiaiLNS_15FloatRoundStyleE2EEES1I_S1O_JEEENS4_5SM1004TMEM4LOAD26SM100_TMEM_LOAD_32dp32b32xENS4_13SM90_TMA_LOADENS10_INS11_ILi1ELi4ELi3EEES14_NSR_INS5_IJS15_S1K_EEENS5_IJS1K_SC_EEEEEEENS4_39AutoVectorizingCopyWithAssumedAlignmentILi128EEENS4_14SM90_TMA_STOREES24_S26_S26_EEEvvEEEEvNT_6ParamsE,"a",@progbits
	.sectionflags	@""
	.align	4
.nv.constant0._ZN7cutlass13device_kernelINS_4gemm6kernel13GemmUniversalIN4cute5tupleIJiiiiEEENS1_10collective13CollectiveMmaINS1_35MainloopSm100TmaUmmaWarpSpecializedILi8ELi2ELi4ENS5_IJNS4_1CILi2EEENSA_ILi1EEESC_EEEEENS5_IJNSA_ILi128EEENSA_ILi256EEESF_EEEaNS5_IJlSC_lEEEaSI_NS4_8TiledMMAINS4_8MMA_AtomIJNS4_21SM100_MMA_S8_2x1SM_SSIaaiLi128ELi256ELNS4_4UMMA5MajorE0ELSN_0ELNSM_8SaturateE0EEEEEENS4_6LayoutINS5_IJSC_SC_SC_EEENS5_IJNSA_ILi0EEEST_ST_EEEEENS5_IJNS4_10UnderscoreESW_SW_EEEEENS4_18SM100_TMA_2SM_LOADENS4_14ComposedLayoutINS4_7SwizzleILi3ELi4ELi3EEENS4_18smem_ptr_flag_bitsILi8EEENSR_INS5_IJNSA_ILi8EEESF_EEENS5_IJSF_SC_EEEEEEEvNS4_8identityESZ_S19_vS1A_EENS_8epilogue10collective18CollectiveEpilogueINS1C_23Sm100TmaWarpSpecializedILi4ELi2ELi32ELb0ELb0EEEJNS5_IJNSA_ILi64EEESG_SF_EEENS5_IJNSR_IS1H_SC_EENSR_INS5_IJNSA_ILi32EEESB_EEENS5_IJSC_SF_EEEEEEEEaSI_aSI_NS1C_6fusion15FusionCallbacksIS1G_NS1P_17LinearCombinationIaiaiLNS_15FloatRoundStyleE2EEES1I_S1O_JEEENS4_5SM1004TMEM4LOAD26SM100_TMEM_LOAD_32dp32b32xENS4_13SM90_TMA_LOADENS10_INS11_ILi1ELi4ELi3EEES14_NSR_INS5_IJS15_S1K_EEENS5_IJS1K_SC_EEEEEEENS4_39AutoVectorizingCopyWithAssumedAlignmentILi128EEENS4_14SM90_TMA_STOREES24_S26_S26_EEEvvEEEEvNT_6ParamsE:
	.zero		2944


//--------------------- SYMBOLS --------------------------

	.type		.nv.reservedSmem.offset0,@object
	.size		.nv.reservedSmem.offset0,0x4
	.type		.nv.reservedSmem.cap,@object
	.size		.nv.reservedSmem.cap,0x4
	.type		__assertfail,@function
